def gluon_wgmma(
    a_ptr,
    b_ptr,
    c_ptr,
    M,
    N,
    K,
    stride_am,
    stride_bk,
    stride_cm,
    BLOCK_M: gl.constexpr,
    BLOCK_N: gl.constexpr,
    BLOCK_K: gl.constexpr,
    DTYPE: gl.constexpr,
    A_LAYOUT: gl.constexpr,
    B_LAYOUT: gl.constexpr,
    C_LAYOUT: gl.constexpr,
    B_SHAPE: gl.constexpr,
    TRANS_B: gl.constexpr,
    NUM_BUFFERS: gl.constexpr,
    NUM_WARPS: gl.constexpr,
):
    a_desc = tma.make_tensor_descriptor(
        a_ptr, [M, K], [stride_am, 1], [BLOCK_M, BLOCK_K], A_LAYOUT
    )
    b_desc = tma.make_tensor_descriptor(
        b_ptr,
        [N, K] if TRANS_B else [K, N],
        [stride_bk, 1],
        B_SHAPE,
        B_LAYOUT,
    )
    c_desc = tma.make_tensor_descriptor(
        c_ptr, [M, N], [stride_cm, 1], [BLOCK_M, BLOCK_N], C_LAYOUT
    )

    a_bufs = gl.allocate_shared_memory(
        DTYPE, [NUM_BUFFERS, BLOCK_M, BLOCK_K], A_LAYOUT
    )
    b_bufs = gl.allocate_shared_memory(DTYPE, [NUM_BUFFERS] + B_SHAPE, B_LAYOUT)

    pid_m = gl.program_id(0)
    pid_n = gl.program_id(1)
    off_m = pid_m * BLOCK_M
    off_n = pid_n * BLOCK_N

    mma_layout: gl.constexpr = pick_wgmma_layout(DTYPE, BLOCK_M, BLOCK_N, NUM_WARPS)
    acc = warpgroup_mma_init(
        gl.zeros((BLOCK_M, BLOCK_N), dtype=gl.float32, layout=mma_layout)
    )

    bars = gl.allocate_shared_memory(
        gl.int64, [NUM_BUFFERS, 1], mbarrier.MBarrierLayout()
    )
    for i in gl.static_range(NUM_BUFFERS):
        mbarrier.init(bars.index(i), count=1)
    idx = 0
    phase = 0

    for k in range(0, K, BLOCK_K):
        a = a_bufs.index(idx)
        b = b_bufs.index(idx)
        bar = bars.index(idx)
        mbarrier.expect(bar, a_desc.block_type.nbytes + b_desc.block_type.nbytes)
        tma.async_copy_global_to_shared(a_desc, [off_m, k], bar, a)
        tma.async_copy_global_to_shared(
            b_desc, [off_n, k] if TRANS_B else [k, off_n], bar, b
        )
        mbarrier.wait(bar, phase=phase)

        if TRANS_B:
            b = b.permute((1, 0))
        acc = warpgroup_mma_wait(num_outstanding=0, deps=(acc,))
        acc = warpgroup_mma(a, b, acc, is_async=True)

        idx += 1
        if idx == NUM_BUFFERS:
            idx = 0
            phase ^= 1

    acc = warpgroup_mma_wait(num_outstanding=0, deps=(acc,))
    for i in gl.static_range(NUM_BUFFERS):
        mbarrier.invalidate(bars.index(i))

    c_smem = gl.allocate_shared_memory(DTYPE, [BLOCK_M, BLOCK_N], C_LAYOUT)
    c_smem.store(acc.to(DTYPE))
    fence_async_shared()
    tma.async_copy_shared_to_global(c_desc, [off_m, off_n], c_smem)
    tma.store_wait(pendings=0)

# config = {"BLOCK_K": 128, "BLOCK_M": 128, "BLOCK_N": 256, "arch": "sm_90", "dtype": "fp8e4m3", "num_buffers": 2, "num_warps": 8, "trans_b": 1}
# arch = sm_90


// ===== COMPILED SASS (sm_90a) =====

	.target	sm_90a

	.elftype	@"ET_EXEC"


//--------------------- .note.nv.tkinfo           --------------------------
	.section	.note.nv.tkinfo,"",@"SHT_NOTE"
	.sectionflags	@"SHF_NOTE_NV_TKINFO"
	.tkinfo
        /*0018*/ 	.word	0x00000002
        /*0030*/ 	.string	""
        /*0030*/ 	.string	"ptxas"
        /*0030*/ 	.string	"Cuda compilation tools, release 13.0, V13.0.88"
        /*0030*/ 	.string	"Build cuda_13.0.r13.0/compiler.36424714_0"
        /*0030*/ 	.string	"-v  -suppress-debug-info  -lineinfo  -arch sm_90a "



//--------------------- .note.nv.cuinfo           --------------------------
	.section	.note.nv.cuinfo,"",@"SHT_NOTE"
	.sectionflags	@"SHF_NOTE_NV_CUINFO"
        /*0018*/ 	.short	0x0002
        /*001a*/ 	.short	0x005a
        /*001c*/ 	.short	0x0082
	.zero		2


//--------------------- .nv.info                  --------------------------
	.section	.nv.info,"",@"SHT_CUDA_INFO"
	.align	4


	//----- nvinfo : EIATTR_REGCOUNT
	.align		4
        /*0000*/ 	.byte	0x04, 0x2f
        /*0002*/ 	.short	(.L_1 - .L_0)
	.align		4
.L_0:
        /*0004*/ 	.word	index@(gluon_wgmma)
        /*0008*/ 	.word	0x0000009a


	//----- nvinfo : EIATTR_FRAME_SIZE
	.align		4
.L_1:
        /*000c*/ 	.byte	0x04, 0x11
        /*000e*/ 	.short	(.L_3 - .L_2)
	.align		4
.L_2:
        /*0010*/ 	.word	index@(gluon_wgmma)
        /*0014*/ 	.word	0x00000000


	//----- nvinfo : EIATTR_MIN_STACK_SIZE
	.align		4
.L_3:
        /*0018*/ 	.byte	0x04, 0x12
        /*001a*/ 	.short	(.L_5 - .L_4)
	.align		4
.L_4:
        /*001c*/ 	.word	index@(gluon_wgmma)
        /*0020*/ 	.word	0x00000000
.L_5:


//--------------------- .nv.compat                --------------------------
	.section	.nv.compat,"",@"SHT_CUDA_COMPAT_INFO"
	.align	4
        /*0000*/ 	.byte	0x02, 0x09, 0x01, 0x00, 0x02, 0x02, 0x04, 0x00, 0x02, 0x05, 0x05, 0x00, 0x03, 0x07, 0x01, 0x01
        /*0010*/ 	.byte	0x02, 0x03, 0x03, 0x00, 0x02, 0x06, 0x01, 0x00, 0x04, 0x0b, 0x08, 0x00, 0x00, 0x00, 0x00, 0x00
        /*0020*/ 	.byte	0x00, 0x00, 0x00, 0x00


//--------------------- .nv.info.gluon_wgmma      --------------------------
	.section	.nv.info.gluon_wgmma,"",@"SHT_CUDA_INFO"
	.sectionflags	@""
	.align	4


	//----- nvinfo : EIATTR_CUDA_API_VERSION
	.align		4
        /*0000*/ 	.byte	0x04, 0x37
        /*0002*/ 	.short	(.L_7 - .L_6)
.L_6:
        /*0004*/ 	.word	0x00000082


	//----- nvinfo : EIATTR_KPARAM_INFO
	.align		4
.L_7:
        /*0008*/ 	.byte	0x04, 0x17
        /*000a*/ 	.short	(.L_9 - .L_8)
.L_8:
        /*000c*/ 	.word	0x00000000
        /*0010*/ 	.short	0x000a
        /*0012*/ 	.short	0x0048
        /*0014*/ 	.byte	0x00, 0xf4, 0x21, 0x00


	//----- nvinfo : EIATTR_KPARAM_INFO
	.align		4
.L_9:
        /*0018*/ 	.byte	0x04, 0x17
        /*001a*/ 	.short	(.L_11 - .L_10)
.L_10:
        /*001c*/ 	.word	0x00000000
        /*0020*/ 	.short	0x0009
        /*0022*/ 	.short	0x0040
        /*0024*/ 	.byte	0x00, 0xf4, 0x21, 0x00


	//----- nvinfo : EIATTR_KPARAM_INFO
	.align		4
.L_11:
        /*0028*/ 	.byte	0x04, 0x17
        /*002a*/ 	.short	(.L_13 - .L_12)
.L_12:
        /*002c*/ 	.word	0x00000000
        /*0030*/ 	.short	0x0008
        /*0032*/ 	.short	0x0038
        /*0034*/ 	.byte	0x00, 0xf0, 0x21, 0x00


	//----- nvinfo : EIATTR_KPARAM_INFO
	.align		4
.L_13:
        /*0038*/ 	.byte	0x04, 0x17
        /*003a*/ 	.short	(.L_15 - .L_14)
.L_14:
        /*003c*/ 	.word	0x00000000
        /*0040*/ 	.short	0x0007
        /*0042*/ 	.short	0x0030
        /*0044*/ 	.byte	0x00, 0xf0, 0x21, 0x00


	//----- nvinfo : EIATTR_KPARAM_INFO
	.align		4
.L_15:
        /*0048*/ 	.byte	0x04, 0x17
        /*004a*/ 	.short	(.L_17 - .L_16)
.L_16:
        /*004c*/ 	.word	0x00000000
        /*0050*/ 	.short	0x0006
        /*0052*/ 	.short	0x0028
        /*0054*/ 	.byte	0x00, 0xf0, 0x21, 0x00


	//----- nvinfo : EIATTR_KPARAM_INFO
	.align		4
.L_17:
        /*0058*/ 	.byte	0x04, 0x17
        /*005a*/ 	.short	(.L_19 - .L_18)
.L_18:
        /*005c*/ 	.word	0x00000000
        /*0060*/ 	.short	0x0005
        /*0062*/ 	.short	0x0020
        /*0064*/ 	.byte	0x00, 0xf0, 0x11, 0x00


	//----- nvinfo : EIATTR_KPARAM_INFO
	.align		4
.L_19:
        /*0068*/ 	.byte	0x04, 0x17
        /*006a*/ 	.short	(.L_21 - .L_20)
.L_20:
        /*006c*/ 	.word	0x00000000
        /*0070*/ 	.short	0x0004
        /*0072*/ 	.short	0x001c
        /*0074*/ 	.byte	0x00, 0xf0, 0x11, 0x00


	//----- nvinfo : EIATTR_KPARAM_INFO
	.align		4
.L_21:
        /*0078*/ 	.byte	0x04, 0x17
        /*007a*/ 	.short	(.L_23 - .L_22)
.L_22:
        /*007c*/ 	.word	0x00000000
        /*0080*/ 	.short	0x0003
        /*0082*/ 	.short	0x0018
        /*0084*/ 	.byte	0x00, 0xf0, 0x11, 0x00


	//----- nvinfo : EIATTR_KPARAM_INFO
	.align		4
.L_23:
        /*0088*/ 	.byte	0x04, 0x17
        /*008a*/ 	.short	(.L_25 - .L_24)
.L_24:
        /*008c*/ 	.word	0x00000000
        /*0090*/ 	.short	0x0002
        /*0092*/ 	.short	0x0010
        /*0094*/ 	.byte	0x00, 0xf4, 0x21, 0x00


	//----- nvinfo : EIATTR_KPARAM_INFO
	.align		4
.L_25:
        /*0098*/ 	.byte	0x04, 0x17
        /*009a*/ 	.short	(.L_27 - .L_26)
.L_26:
        /*009c*/ 	.word	0x00000000
        /*00a0*/ 	.short	0x0001
        /*00a2*/ 	.short	0x0008
        /*00a4*/ 	.byte	0x00, 0xf4, 0x21, 0x00


	//----- nvinfo : EIATTR_KPARAM_INFO
	.align		4
.L_27:
        /*00a8*/ 	.byte	0x04, 0x17
        /*00aa*/ 	.short	(.L_29 - .L_28)
.L_28:
        /*00ac*/ 	.word	0x00000000
        /*00b0*/ 	.short	0x0000
        /*00b2*/ 	.short	0x0000
        /*00b4*/ 	.byte	0x00, 0xf4, 0x21, 0x00


	//----- nvinfo : EIATTR_SPARSE_MMA_MASK
	.align		4
.L_29:
        /*00b8*/ 	.byte	0x03, 0x50
        /*00ba*/ 	.short	0x0000


	//----- nvinfo : EIATTR_MAXREG_COUNT
	.align		4
        /*00bc*/ 	.byte	0x03, 0x1b
        /*00be*/ 	.short	0x00ff


	//----- nvinfo : EIATTR_NUM_BARRIERS
	.align		4
        /*00c0*/ 	.byte	0x02, 0x4c
        /*00c2*/ 	.byte	0x01
	.zero		1


	//----- nvinfo : EIATTR_MERCURY_ISA_VERSION
	.align		4
        /*00c4*/ 	.byte	0x03, 0x5f
        /*00c6*/ 	.short	0x0101


	//----- nvinfo : EIATTR_INT_WARP_WIDE_INSTR_OFFSETS
	.align		4
        /*00c8*/ 	.byte	0x04, 0x31
        /*00ca*/ 	.short	(.L_31 - .L_30)


	//   ....[0]....
.L_30:
        /*00cc*/ 	.word	0x00001250


	//   ....[1]....
        /*00d0*/ 	.word	0x00001270


	//   ....[2]....
        /*00d4*/ 	.word	0x00001320


	//   ....[3]....
        /*00d8*/ 	.word	0x00001c30


	//   ....[4]....
        /*00dc*/ 	.word	0x00001c40


	//   ....[5]....
        /*00e0*/ 	.word	0x00001cd0


	//   ....[6]....
        /*00e4*/ 	.word	0x00001ce0


	//   ....[7]....
        /*00e8*/ 	.word	0x00002240


	//   ....[8]....
        /*00ec*/ 	.word	0x00002280


	//----- nvinfo : EIATTR_COOP_GROUP_MASK_REGIDS
	.align		4
.L_31:
        /*00f0*/ 	.byte	0x04, 0x29
        /*00f2*/ 	.short	(.L_33 - .L_32)


	//   ....[0]....
.L_32:
        /*00f4*/ 	.word	0xffffffff


	//   ....[1]....
        /*00f8*/ 	.word	0xffffffff


	//   ....[2]....
        /*00fc*/ 	.word	0xffffffff


	//----- nvinfo : EIATTR_COOP_GROUP_INSTR_OFFSETS
	.align		4
.L_33:
        /*0100*/ 	.byte	0x04, 0x28
        /*0102*/ 	.short	(.L_35 - .L_34)


	//   ....[0]....
.L_34:
        /*0104*/ 	.word	0x00000140


	//   ....[1]....
        /*0108*/ 	.word	0x000006e0


	//   ....[2]....
        /*010c*/ 	.word	0x00000cb0


	//----- nvinfo : EIATTR_MBARRIER_INSTR_OFFSETS
	.align		4
.L_35:
        /*0110*/ 	.byte	0x04, 0x39
        /*0112*/ 	.short	(.L_37 - .L_36)


	//   ....[0]....
.L_36:
        /*0114*/ 	.word	0x000013c0
        /*0118*/ 	.word	0x000000ff
        /*011c*/ 	.word	0x00018000
        /*0120*/ 	.short	0x0100
        /*0122*/ 	.byte	0x14
	.zero		1


	//   ....[1]....
        /*0124*/ 	.word	0x00001550
        /*0128*/ 	.word	0x000000ff
        /*012c*/ 	.word	0x00018008
        /*0130*/ 	.short	0x0100
        /*0132*/ 	.byte	0x14
	.zero		1


	//   ....[2]....
        /*0134*/ 	.word	0x00001db0
        /*0138*/ 	.word	0x000000ff
        /*013c*/ 	.word	0x00018000
        /*0140*/ 	.short	0x010a
        /*0142*/ 	.byte	0x1e
	.zero		1


	//   ....[3]....
        /*0144*/ 	.word	0x000020f0
        /*0148*/ 	.word	0x000000ff
        /*014c*/ 	.word	0x00018000
        /*0150*/ 	.short	0x0108
        /*0152*/ 	.byte	0x14
	.zero		1


	//   ....[4]....
        /*0154*/ 	.word	0x000021d0
        /*0158*/ 	.word	0x000000ff
        /*015c*/ 	.word	0x00018008
        /*0160*/ 	.short	0x0108
        /*0162*/ 	.byte	0x14
	.zero		1


	//   ....[5]....
        /*0164*/ 	.word	0x000029e0
        /*0168*/ 	.word	0x000000ff
        /*016c*/ 	.word	0x00018000
        /*0170*/ 	.short	0x010a
        /*0172*/ 	.byte	0x1e
	.zero		1


	//----- nvinfo : EIATTR_NUM_MBARRIERS
	.align		4
.L_37:
        /*0174*/ 	.byte	0x03, 0x38
        /*0176*/ 	.short	0x0002


	//----- nvinfo : EIATTR_EXIT_INSTR_OFFSETS
	.align		4
        /*0178*/ 	.byte	0x04, 0x1c
        /*017a*/ 	.short	(.L_39 - .L_38)


	//   ....[0]....
.L_38:
        /*017c*/ 	.word	0x000029d0


	//----- nvinfo : EIATTR_REQNTID
	.align		4
.L_39:
        /*0180*/ 	.byte	0x04, 0x10
        /*0182*/ 	.short	(.L_41 - .L_40)
.L_40:
        /*0184*/ 	.word	0x00000100
        /*0188*/ 	.word	0x00000001
        /*018c*/ 	.word	0x00000001


	//----- nvinfo : EIATTR_CRS_STACK_SIZE
	.align		4
.L_41:
        /*0190*/ 	.byte	0x04, 0x1e
        /*0192*/ 	.short	(.L_43 - .L_42)
.L_42:
        /*0194*/ 	.word	0x00000000


	//----- nvinfo : EIATTR_CBANK_PARAM_SIZE
	.align		4
.L_43:
        /*0198*/ 	.byte	0x03, 0x19
        /*019a*/ 	.short	0x0050


	//----- nvinfo : EIATTR_PARAM_CBANK
	.align		4
        /*019c*/ 	.byte	0x04, 0x0a
        /*019e*/ 	.short	(.L_45 - .L_44)
	.align		4
.L_44:
        /*01a0*/ 	.word	index@(.nv.constant0.gluon_wgmma)
        /*01a4*/ 	.short	0x0210
        /*01a6*/ 	.short	0x0050


	//----- nvinfo : EIATTR_SW_WAR
	.align		4
.L_45:
        /*01a8*/ 	.byte	0x04, 0x36
        /*01aa*/ 	.short	(.L_47 - .L_46)
.L_46:
        /*01ac*/ 	.word	0x00000008
.L_47:


//--------------------- .nv.callgraph             --------------------------
	.section	.nv.callgraph,"",@"SHT_CUDA_CALLGRAPH"
	.align	4
	.sectionentsize	8
	.align		4
        /*0000*/ 	.word	0x00000000
	.align		4
        /*0004*/ 	.word	0xffffffff
	.align		4
        /*0008*/ 	.word	0x00000000
	.align		4
        /*000c*/ 	.word	0xfffffffe
	.align		4
        /*0010*/ 	.word	0x00000000
	.align		4
        /*0014*/ 	.word	0xfffffffd
	.align		4
        /*0018*/ 	.word	0x00000000
	.align		4
        /*001c*/ 	.word	0xfffffffc


//--------------------- .text.gluon_wgmma         --------------------------
	.section	.text.gluon_wgmma,"ax",@progbits
	.align	128
        .global         gluon_wgmma
        .type           gluon_wgmma,@function
        .size           gluon_wgmma,(.L_x_53 - gluon_wgmma)
        .other          gluon_wgmma,@"STO_CUDA_ENTRY STV_DEFAULT"
gluon_wgmma:
.text.gluon_wgmma:
[----:B------:R-:W-:Y:S01]  /*0000*/  LDC R1, c[0x0][0x28] ;  /* 0x00000a00ff017b82 */ /* 0x000fe20000000800 */
[----:B------:R-:W1:Y:S07]  /*0010*/  S2R R0, SR_TID.X ;  /* 0x0000000000007919 */ /* 0x000e6e0000002100 */
[----:B------:R-:W2:Y:S01]  /*0020*/  S2UR UR4, SR_CgaCtaId ;  /* 0x00000000000479c3 */ /* 0x000ea20000008800 */
[----:B------:R-:W-:Y:S01]  /*0030*/  UMOV UR20, 0x400 ;  /* 0x0000040000147882 */ /* 0x000fe20000000000 */
[----:B------:R-:W-:Y:S01]  /*0040*/  ULDC UR6, c[0x0][0xc] ;  /* 0x0000030000067ab9 */ /* 0x000fe20000000800 */
[----:B------:R-:W-:Y:S01]  /*0050*/  ULDC.64 UR26, c[0x0][0x250] ;  /* 0x00009400001a7ab9 */ /* 0x000fe20000000a00 */
[----:B------:R-:W-:Y:S04]  /*0060*/  BSSY B0, `(.L_x_0) ;  /* 0x000001e000007945 */ /* 0x000fe80003800000 */
[----:B------:R-:W3:Y:S08]  /*0070*/  LDC R12, c[0x0][0x230] ;  /* 0x00008c00ff0c7b82 */ /* 0x000ef00000000800 */
[----:B------:R-:W-:Y:S08]  /*0080*/  S2UR UR32, SR_CTAID.Y ;  /* 0x00000000002079c3 */ /* 0x000ff00000002600 */
[----:B------:R-:W4:Y:S01]  /*0090*/  S2UR UR5, SR_CTAID.Z ;  /* 0x00000000000579c3 */ /* 0x000f220000002700 */
[----:B--2---:R-:W-:-:S03]  /*00a0*/  ULEA UR20, UR4, UR20, 0x18 ;  /* 0x0000001404147291 */ /* 0x004fc6000f8ec03f */
[----:B------:R-:W-:Y:S01]  /*00b0*/  ULDC UR4, c[0x0][0x10] ;  /* 0x0000040000047ab9 */ /* 0x000fe20000000800 */
[----:B-1----:R-:W-:-:S03]  /*00c0*/  LOP3.LUT R7, R0, 0xff, RZ, 0xc0, !PT ;  /* 0x000000ff00077812 */ /* 0x002fc600078ec0ff */
[----:B------:R-:W1:Y:S01]  /*00d0*/  S2UR UR33, SR_CTAID.X ;  /* 0x00000000002179c3 */ /* 0x000e620000002500 */
[----:B---3--:R-:W-:Y:S01]  /*00e0*/  VIADD R5, R12, 0xffffffff ;  /* 0xffffffff0c057836 */ /* 0x008fe20000000000 */
[C---:B------:R-:W-:Y:S02]  /*00f0*/  ISETP.GE.U32.AND P0, PT, R7.reuse, 0x20, PT ;  /* 0x000000200700780c */ /* 0x040fe40003f06070 */
[C---:B------:R-:W-:Y:S02]  /*0100*/  ISETP.NE.U32.AND P2, PT, R7.reuse, RZ, PT ;  /* 0x000000ff0700720c */ /* 0x040fe40003f45070 */
[----:B------:R-:W-:Y:S02]  /*0110*/  LEA R4, R7, UR20, 0x2 ;  /* 0x0000001407047c11 */ /* 0x000fe4000f8e10ff */
[----:B------:R-:W2:Y:S07]  /*0120*/  LDC R6, c[0x0][0x228] ;  /* 0x00008a00ff067b82 */ /* 0x000eae0000000800 */
[----:B------:R3:W-:Y:S01]  /*0130*/  @!P0 STS [R4], RZ ;  /* 0x000000ff04008388 */ /* 0x0007e20000000800 */
[----:B------:R-:W-:-:S03]  /*0140*/  NOP ;  /* 0x0000000000007918 */ /* 0x000fc60000000000 */
[----:B------:R3:W-:Y:S01]  /*0150*/  @!P2 STS [UR20+0x20], R5 ;  /* 0x00002005ff00a988 */ /* 0x0007e20008000814 */
[----:B----4-:R-:W-:-:S04]  /*0160*/  UIMAD UR4, UR5, UR4, UR32 ;  /* 0x00000004050472a4 */ /* 0x010fc8000f8e0220 */
[----:B-1----:R-:W-:-:S04]  /*0170*/  UIMAD UR4, UR4, UR6, UR33 ;  /* 0x00000006040472a4 */ /* 0x002fc8000f8e0221 */
[----:B------:R-:W-:Y:S01]  /*0180*/  UIMAD UR5, UR4, 0x180, URZ ;  /* 0x00000180040578a4 */ /* 0x000fe2000f8e023f */
[----:B--2---:R-:W-:Y:S02]  /*0190*/  VIADD R6, R6, 0xffffffff ;  /* 0xffffffff06067836 */ /* 0x004fe40000000000 */
[----:B------:R-:W-:Y:S01]  /*01a0*/  UMOV UR4, URZ ;  /* 0x0000003f00047c82 */ /* 0x000fe20008000000 */
[----:B------:R-:W-:-:S04]  /*01b0*/  UIADD3 UR22, UP0, UR5, UR26, URZ ;  /* 0x0000001a05167290 */ /* 0x000fc8000ff1e03f */
[----:B------:R-:W-:Y:S01]  /*01c0*/  ULEA.HI.X.SX32 UR23, UR5, UR27, 0x1, UP0 ;  /* 0x0000001b05177291 */ /* 0x000fe200080f0e3f */
[----:B---3--:R-:W-:Y:S11]  /*01d0*/  @P2 BRA `(.L_x_1) ;  /* 0x0000000000182947 */ /* 0x008ff60003800000 */
[----:B------:R-:W1:Y:S01]  /*01e0*/  LDS R2, [UR20+0x8] ;  /* 0x00000814ff027984 */ /* 0x000e620008000800 */
[----:B------:R-:W2:Y:S01]  /*01f0*/  LDC.64 R8, c[0x0][0x210] ;  /* 0x00008400ff087b82 */ /* 0x000ea20000000a00 */
[----:B------:R-:W-:Y:S02]  /*0200*/  IMAD.MOV.U32 R3, RZ, RZ, 0x70 ;  /* 0x00000070ff037424 */ /* 0x000fe400078e00ff */
[----:B--2---:R2:W-:Y:S03]  /*0210*/  STS.64 [UR20], R8 ;  /* 0x00000008ff007988 */ /* 0x0045e60008000a14 */
[----:B-1----:R-:W-:-:S05]  /*0220*/  LOP3.LUT R2, R2, 0x10, R3, 0xd8, !PT ;  /* 0x0000001002027812 */ /* 0x002fca00078ed803 */
[----:B------:R2:W-:Y:S02]  /*0230*/  STS [UR20+0x8], R2 ;  /* 0x00000802ff007988 */ /* 0x0005e40008000814 */
.L_x_1:
[----:B------:R-:W-:Y:S05]  /*0240*/  BSYNC B0 ;  /* 0x0000000000007941 */ /* 0x000fea0003800000 */
.L_x_0:
[----:B------:R-:W-:Y:S04]  /*0250*/  BSSY B0, `(.L_x_2) ;  /* 0x000000a000007945 */ /* 0x000fe80003800000 */
[----:B------:R-:W-:Y:S05]  /*0260*/  @P2 BRA `(.L_x_3) ;  /* 0x0000000000202947 */ /* 0x000fea0003800000 */
[----:B--2---:R-:W1:Y:S01]  /*0270*/  LDS R2, [UR20+0x34] ;  /* 0x00003414ff027984 */ /* 0x004e620008000800 */
[----:B------:R-:W-:Y:S02]  /*0280*/  IMAD.MOV.U32 R3, RZ, RZ, 0x7f000000 ;  /* 0x7f000000ff037424 */ /* 0x000fe400078e00ff */
[----:B------:R-:W-:Y:S01]  /*0290*/  @!P2 IMAD.MOV.U32 R8, RZ, RZ, 0x7f ;  /* 0x0000007fff08a424 */ /* 0x000fe200078e00ff */
[----:B------:R-:W2:Y:S02]  /*02a0*/  @!P2 LDS R9, [UR20+0x38] ;  /* 0x00003814ff09a984 */ /* 0x000ea40008000800 */
[----:B-1----:R-:W-:Y:S02]  /*02b0*/  LOP3.LUT R2, R2, 0xff000000, R3, 0xb8, !PT ;  /* 0xff00000002027812 */ /* 0x002fe400078eb803 */
[----:B--2---:R-:W-:-:S03]  /*02c0*/  @!P2 LOP3.LUT R3, R9, 0xff, R8, 0xb8, !PT ;  /* 0x000000ff0903a812 */ /* 0x004fc600078eb808 */
[----:B------:R1:W-:Y:S04]  /*02d0*/  STS [UR20+0x34], R2 ;  /* 0x00003402ff007988 */ /* 0x0003e80008000814 */
[----:B------:R1:W-:Y:S02]  /*02e0*/  @!P2 STS [UR20+0x38], R3 ;  /* 0x00003803ff00a988 */ /* 0x0003e40008000814 */
.L_x_3:
[----:B------:R-:W-:Y:S05]  /*02f0*/  BSYNC B0 ;  /* 0x0000000000007941 */ /* 0x000fea0003800000 */
.L_x_2:
[----:B------:R-:W-:Y:S04]  /*0300*/  BSSY B0, `(.L_x_4) ;  /* 0x000000a000007945 */ /* 0x000fe80003800000 */
[----:B------:R-:W-:Y:S05]  /*0310*/  @P2 BRA `(.L_x_5) ;  /* 0x0000000000202947 */ /* 0x000fea0003800000 */
[----:B-12---:R-:W1:Y:S01]  /*0320*/  LDS R2, [UR20+0x1c] ;  /* 0x00001c14ff027984 */ /* 0x006e620008000800 */
[----:B------:R-:W2:Y:S03]  /*0330*/  LDC.64 R10, c[0x0][0x238] ;  /* 0x00008e00ff0a7b82 */ /* 0x000ea60000000a00 */
[----:B------:R3:W-:Y:S01]  /*0340*/  STS [UR20+0x24], R6 ;  /* 0x00002406ff007988 */ /* 0x0007e20008000814 */
[--C-:B--2---:R-:W-:Y:S02]  /*0350*/  SHF.R.U32.HI R9, RZ, 0x4, R11.reuse ;  /* 0x00000004ff097819 */ /* 0x104fe4000001160b */
[----:B------:R-:W-:-:S05]  /*0360*/  SHF.R.U64 R3, R10, 0x4, R11 ;  /* 0x000000040a037819 */ /* 0x000fca000000120b */
[----:B------:R3:W-:Y:S01]  /*0370*/  STS [UR20+0xc], R3 ;  /* 0x00000c03ff007988 */ /* 0x0007e20008000814 */
[----:B-1----:R-:W-:-:S05]  /*0380*/  LOP3.LUT R2, R2, 0xf, R9, 0xb8, !PT ;  /* 0x0000000f02027812 */ /* 0x002fca00078eb809 */
[----:B------:R3:W-:Y:S02]  /*0390*/  STS [UR20+0x1c], R2 ;  /* 0x00001c02ff007988 */ /* 0x0007e40008000814 */
.L_x_5:
[----:B------:R-:W-:Y:S05]  /*03a0*/  BSYNC B0 ;  /* 0x0000000000007941 */ /* 0x000fea0003800000 */
.L_x_4:
[----:B------:R-:W-:Y:S04]  /*03b0*/  BSSY B1, `(.L_x_6) ;  /* 0x000001d000017945 */ /* 0x000fe80003800000 */
[----:B------:R-:W-:Y:S04]  /*03c0*/  BSSY B0, `(.L_x_7) ;  /* 0x0000018000007945 */ /* 0x000fe80003800000 */
[----:B------:R-:W-:Y:S05]  /*03d0*/  @P2 BRA `(.L_x_8) ;  /* 0x00000000001c2947 */ /* 0x000fea0003800000 */
[----:B-123--:R-:W1:Y:S02]  /*03e0*/  LDS R2, [UR20+0x34] ;  /* 0x00003414ff027984 */ /* 0x00ee640008000800 */
[----:B-1----:R-:W-:-:S05]  /*03f0*/  LOP3.LUT R2, R2, 0x7, RZ, 0xb8, !PT ;  /* 0x0000000702027812 */ /* 0x002fca00078eb8ff */
[----:B------:R1:W-:Y:S01]  /*0400*/  STS [UR20+0x34], R2 ;  /* 0x00003402ff007988 */ /* 0x0003e20008000814 */
[----:B------:R-:W-:Y:S05]  /*0410*/  @P2 BRA `(.L_x_9) ;  /* 0x00000000001c2947 */ /* 0x000fea0003800000 */
[----:B-1----:R-:W1:Y:S02]  /*0420*/  LDS R2, [UR20+0x34] ;  /* 0x00003414ff027984 */ /* 0x002e640008000800 */
[----:B-1----:R-:W-:-:S05]  /*0430*/  LOP3.LUT R2, R2, 0x38, RZ, 0xb8, !PT ;  /* 0x0000003802027812 */ /* 0x002fca00078eb8ff */
[----:B------:R4:W-:Y:S02]  /*0440*/  STS [UR20+0x34], R2 ;  /* 0x00003402ff007988 */ /* 0x0009e40008000814 */
.L_x_8:
[----:B------:R-:W-:Y:S05]  /*0450*/  @P2 BRA `(.L_x_10) ;  /* 0x00000000001c2947 */ /* 0x000fea0003800000 */
[----:B-1234-:R-:W1:Y:S02]  /*0460*/  LDS R2, [UR20+0x8] ;  /* 0x00000814ff027984 */ /* 0x01ee640008000800 */
[----:B-1----:R-:W-:-:S05]  /*0470*/  LOP3.LUT R2, R2, 0x780, RZ, 0xb8, !PT ;  /* 0x0000078002027812 */ /* 0x002fca00078eb8ff */
[----:B------:R2:W-:Y:S02]  /*0480*/  STS [UR20+0x8], R2 ;  /* 0x00000802ff007988 */ /* 0x0005e40008000814 */
.L_x_9:
[----:B------:R-:W-:Y:S05]  /*0490*/  @P2 BRA `(.L_x_11) ;  /* 0x0000000000282947 */ /* 0x000fea0003800000 */
[----:B-12---:R-:W1:Y:S02]  /*04a0*/  LDS R2, [UR20+0x8] ;  /* 0x00000814ff027984 */ /* 0x006e640008000800 */
[----:B-1----:R-:W-:-:S05]  /*04b0*/  LOP3.LUT R2, R2, 0x1800, RZ, 0xb8, !PT ;  /* 0x0000180002027812 */ /* 0x002fca00078eb8ff */
[----:B------:R5:W-:Y:S02]  /*04c0*/  STS [UR20+0x8], R2 ;  /* 0x00000802ff007988 */ /* 0x000be40008000814 */
.L_x_10:
[----:B------:R-:W-:Y:S05]  /*04d0*/  @P2 BREAK B0 ;  /* 0x0000000000002942 */ /* 0x000fea0003800000 */
[----:B------:R-:W-:Y:S05]  /*04e0*/  @P2 BRA `(.L_x_12) ;  /* 0x0000000000242947 */ /* 0x000fea0003800000 */
[----:B-1-3--:R-:W1:Y:S01]  /*04f0*/  LDS R3, [UR20+0x8] ;  /* 0x00000814ff037984 */ /* 0x00ae620008000800 */
[----:B--2-45:R-:W-:-:S05]  /*0500*/  IMAD.MOV.U32 R2, RZ, RZ, 0x6000 ;  /* 0x00006000ff027424 */ /* 0x034fca00078e00ff */
[----:B-1----:R-:W-:-:S04]  /*0510*/  LOP3.LUT R2, R3, 0x6000, R2, 0xd8, !PT ;  /* 0x0000600003027812 */ /* 0x002fc800078ed802 */
[----:B------:R-:W-:-:S05]  /*0520*/  LOP3.LUT R2, R2, 0x400000, RZ, 0xb8, !PT ;  /* 0x0040000002027812 */ /* 0x000fca00078eb8ff */
[----:B------:R3:W-:Y:S02]  /*0530*/  STS [UR20+0x8], R2 ;  /* 0x00000802ff007988 */ /* 0x0007e40008000814 */
.L_x_11:
[----:B------:R-:W-:Y:S05]  /*0540*/  BSYNC B0 ;  /* 0x0000000000007941 */ /* 0x000fea0003800000 */
.L_x_7:
[----:B-123--:R-:W1:Y:S02]  /*0550*/  @!P2 LDS R2, [UR20+0x8] ;  /* 0x00000814ff02a984 */ /* 0x00ee640008000800 */
[----:B-1----:R-:W-:-:S05]  /*0560*/  @!P2 LOP3.LUT R2, R2, 0x8000, RZ, 0xb8, !PT ;  /* 0x000080000202a812 */ /* 0x002fca00078eb8ff */
[----:B------:R1:W-:Y:S02]  /*0570*/  @!P2 STS [UR20+0x8], R2 ;  /* 0x00000802ff00a988 */ /* 0x0003e40008000814 */
.L_x_12:
[----:B------:R-:W-:Y:S05]  /*0580*/  BSYNC B1 ;  /* 0x0000000000017941 */ /* 0x000fea0003800000 */
.L_x_6:
[----:B------:R-:W-:Y:S05]  /*0590*/  WARPSYNC.ALL ;  /* 0x0000000000007948 */ /* 0x000fea0003800000 */
[----:B------:R-:W-:Y:S05]  /*05a0*/  @P0 BRA `(.L_x_13) ;  /* 0x0000000000280947 */ /* 0x000fea0003800000 */
[----:B-12345:R-:W1:Y:S01]  /*05b0*/  S2R R2, SR_LANEID ;  /* 0x0000000000027919 */ /* 0x03ee620000000000 */
[----:B------:R-:W-:Y:S05]  /*05c0*/  WARPSYNC.ALL ;  /* 0x0000000000007948 */ /* 0x000fea0003800000 */
[----:B-1----:R-:W-:-:S05]  /*05d0*/  IMAD.SHL.U32 R8, R2, 0x4, RZ ;  /* 0x0000000402087824 */ /* 0x002fca00078e00ff */
[----:B------:R-:W1:Y:S01]  /*05e0*/  LDS R9, [R8+UR20] ;  /* 0x0000001408097984 */ /* 0x000e620008000800 */
[----:B------:R-:W-:-:S05]  /*05f0*/  IADD3 R2, P1, R8, UR22, RZ ;  /* 0x0000001608027c10 */ /* 0x000fca000ff3e0ff */
[----:B------:R-:W-:-:S05]  /*0600*/  IMAD.X R3, RZ, RZ, UR23, P1 ;  /* 0x00000017ff037e24 */ /* 0x000fca00088e06ff */
[----:B-1----:R1:W2:Y:S01]  /*0610*/  ATOMG.E.EXCH.STRONG.GPU PT, RZ, [R2], R9 ;  /* 0x0000000902ff73a8 */ /* 0x0022a200041ee100 */
[----:B------:R-:W-:-:S04]  /*0620*/  DEPBAR {5,4,3,2,1,0} ;  /* 0x0000003f0000791a */ /* 0x000fc80000000000 */
[----:B------:R1:W-:Y:S01]  /*0630*/  UTMACCTL.IV [UR22] ;  /* 0x00000000160079b9 */ /* 0x0003e20008000000 */
[----:B------:R-:W-:Y:S01]  /*0640*/  NOP ;  /* 0x0000000000007918 */ /* 0x000fe20000000000 */
.L_x_13:
[----:B------:R-:W-:Y:S05]  /*0650*/  @P0 BRA `(.L_x_14) ;  /* 0x00000000000c0947 */ /* 0x000fea0003800000 */
[----:B------:R0:W-:Y:S01]  /*0660*/  UTMACMDFLUSH ;  /* 0x00000000000079b7 */ /* 0x0001e20000000000 */
[----:B------:R-:W-:Y:S05]  /*0670*/  @P0 BRA `(.L_x_14) ;  /* 0x0000000000040947 */ /* 0x000fea0003800000 */
[----:B------:R-:W-:-:S04]  /*0680*/  DEPBAR.LE SB0, 0x0 ;  /* 0x000080000000791a */ /* 0x000fc80000000000 */
.L_x_14:
[----:B------:R-:W-:Y:S05]  /*0690*/  WARPSYNC.ALL ;  /* 0x0000000000007948 */ /* 0x000fea0003800000 */
[----:B--2---:R-:W-:Y:S06]  /*06a0*/  BAR.SYNC.DEFER_BLOCKING 0x0 ;  /* 0x0000000000007b1d */ /* 0x004fec0000010000 */
[----:B------:R-:W-:Y:S02]  /*06b0*/  BSSY B1, `(.L_x_15) ;  /* 0x000000b000017945 */ /* 0x000fe40003800000 */
[----:B------:R-:W-:Y:S06]  /*06c0*/  BAR.SYNC.DEFER_BLOCKING 0x0 ;  /* 0x0000000000007b1d */ /* 0x000fec0000010000 */
[----:B------:R2:W-:Y:S01]  /*06d0*/  @!P0 STS [R4], RZ ;  /* 0x000000ff04008388 */ /* 0x0005e20000000800 */
[----:B------:R-:W-:Y:S01]  /*06e0*/  NOP ;  /* 0x0000000000007918 */ /* 0x000fe20000000000 */
[----:B------:R-:W-:Y:S05]  /*06f0*/  @P2 BRA `(.L_x_16) ;  /* 0x0000000000182947 */ /* 0x000fea0003800000 */
[----:B-1-345:R-:W1:Y:S01]  /*0700*/  LDS R2, [UR20+0x8] ;  /* 0x00000814ff027984 */ /* 0x03ae620008000800 */
[----:B------:R-:W3:Y:S01]  /*0710*/  LDC.64 R8, c[0x0][0x218] ;  /* 0x00008600ff087b82 */ /* 0x000ee20000000a00 */
[----:B------:R-:W-:Y:S02]  /*0720*/  IMAD.MOV.U32 R3, RZ, RZ, 0x70 ;  /* 0x00000070ff037424 */ /* 0x000fe400078e00ff */
[----:B---3--:R3:W-:Y:S03]  /*0730*/  STS.64 [UR20], R8 ;  /* 0x00000008ff007988 */ /* 0x0087e60008000a14 */
[----:B-1----:R-:W-:-:S05]  /*0740*/  LOP3.LUT R2, R2, 0x10, R3, 0xd8, !PT ;  /* 0x0000001002027812 */ /* 0x002fca00078ed803 */
[----:B------:R3:W-:Y:S02]  /*0750*/  STS [UR20+0x8], R2 ;  /* 0x00000802ff007988 */ /* 0x0007e40008000814 */
.L_x_16:
[----:B-1----:R-:W-:Y:S05]  /*0760*/  BSYNC B1 ;  /* 0x0000000000017941 */ /* 0x002fea0003800000 */
.L_x_15:
[----:B------:R-:W-:Y:S04]  /*0770*/  BSSY B2, `(.L_x_17) ;  /* 0x000000f000027945 */ /* 0x000fe80003800000 */
[----:B------:R-:W-:Y:S04]  /*0780*/  BSSY B1, `(.L_x_18) ;  /* 0x000000c000017945 */ /* 0x000fe80003800000 */
[----:B------:R-:W-:Y:S05]  /*0790*/  @P2 BRA `(.L_x_19) ;  /* 0x0000000000282947 */ /* 0x000fea0003800000 */
[----:B---345:R-:W1:Y:S01]  /*07a0*/  LDS R2, [UR20+0x34] ;  /* 0x00003414ff027984 */ /* 0x038e620008000800 */
[----:B------:R-:W-:Y:S01]  /*07b0*/  IMAD.MOV.U32 R3, RZ, RZ, 0x7f000000 ;  /* 0x7f000000ff037424 */ /* 0x000fe200078e00ff */
[----:B------:R-:W-:Y:S05]  /*07c0*/  @P2 BREAK B1 ;  /* 0x0000000000012942 */ /* 0x000fea0003800000 */
[----:B-1----:R-:W-:-:S05]  /*07d0*/  LOP3.LUT R2, R2, 0xff000000, R3, 0xb8, !PT ;  /* 0xff00000002027812 */ /* 0x002fca00078eb803 */
[----:B------:R1:W-:Y:S01]  /*07e0*/  STS [UR20+0x34], R2 ;  /* 0x00003402ff007988 */ /* 0x0003e20008000814 */
[----:B------:R-:W-:Y:S05]  /*07f0*/  @P2 BRA `(.L_x_20) ;  /* 0x0000000000182947 */ /* 0x000fea0003800000 */
[----:B------:R-:W3:Y:S01]  /*0800*/  LDS R3, [UR20+0x38] ;  /* 0x00003814ff037984 */ /* 0x000ee20008000800 */
[----:B-1----:R-:W-:-:S05]  /*0810*/  IMAD.MOV.U32 R2, RZ, RZ, 0xff ;  /* 0x000000ffff027424 */ /* 0x002fca00078e00ff */
[----:B---3--:R-:W-:-:S05]  /*0820*/  LOP3.LUT R2, R3, 0xff, R2, 0xb8, !PT ;  /* 0x000000ff03027812 */ /* 0x008fca00078eb802 */
[----:B------:R1:W-:Y:S02]  /*0830*/  STS [UR20+0x38], R2 ;  /* 0x00003802ff007988 */ /* 0x0003e40008000814 */
.L_x_19:
[----:B------:R-:W-:Y:S05]  /*0840*/  BSYNC B1 ;  /* 0x0000000000017941 */ /* 0x000fea0003800000 */
.L_x_18:
[----:B------:R1:W-:Y:S02]  /*0850*/  @!P2 STS [UR20+0x20], R5 ;  /* 0x00002005ff00a988 */ /* 0x0003e40008000814 */
.L_x_20:
[----:B------:R-:W-:Y:S05]  /*0860*/  BSYNC B2 ;  /* 0x0000000000027941 */ /* 0x000fea0003800000 */
.L_x_17:
[----:B------:R-:W-:Y:S05]  /*0870*/  WARPSYNC.ALL ;  /* 0x0000000000007948 */ /* 0x000fea0003800000 */
[----:B-1----:R-:W1:Y:S01]  /*0880*/  LDC R5, c[0x0][0x22c] ;  /* 0x00008b00ff057b82 */ /* 0x002e620000000800 */
[----:B------:R-:W-:Y:S01]  /*0890*/  BSSY B2, `(.L_x_21) ;  /* 0x000000b000027945 */ /* 0x000fe20003800000 */
[----:B-1----:R-:W-:-:S03]  /*08a0*/  VIADD R5, R5, 0xffffffff ;  /* 0xffffffff05057836 */ /* 0x002fc60000000000 */
[----:B------:R-:W-:Y:S05]  /*08b0*/  @P2 BRA `(.L_x_22) ;  /* 0x0000000000202947 */ /* 0x000fea0003800000 */
[----:B---345:R-:W1:Y:S01]  /*08c0*/  LDS R2, [UR20+0x1c] ;  /* 0x00001c14ff027984 */ /* 0x038e620008000800 */
[----:B------:R-:W3:Y:S03]  /*08d0*/  LDC.64 R10, c[0x0][0x240] ;  /* 0x00009000ff0a7b82 */ /* 0x000ee60000000a00 */
[----:B------:R4:W-:Y:S01]  /*08e0*/  STS [UR20+0x24], R5 ;  /* 0x00002405ff007988 */ /* 0x0009e20008000814 */
[--C-:B---3--:R-:W-:Y:S02]  /*08f0*/  SHF.R.U32.HI R9, RZ, 0x4, R11.reuse ;  /* 0x00000004ff097819 */ /* 0x108fe4000001160b */
[----:B------:R-:W-:-:S05]  /*0900*/  SHF.R.U64 R3, R10, 0x4, R11 ;  /* 0x000000040a037819 */ /* 0x000fca000000120b */
[----:B------:R4:W-:Y:S01]  /*0910*/  STS [UR20+0xc], R3 ;  /* 0x00000c03ff007988 */ /* 0x0009e20008000814 */
[----:B-1----:R-:W-:-:S05]  /*0920*/  LOP3.LUT R2, R2, 0xf, R9, 0xb8, !PT ;  /* 0x0000000f02027812 */ /* 0x002fca00078eb809 */
[----:B------:R4:W-:Y:S02]  /*0930*/  STS [UR20+0x1c], R2 ;  /* 0x00001c02ff007988 */ /* 0x0009e40008000814 */
.L_x_22:
[----:B------:R-:W-:Y:S05]  /*0940*/  BSYNC B2 ;  /* 0x0000000000027941 */ /* 0x000fea0003800000 */
.L_x_21:
[----:B------:R-:W-:Y:S04]  /*0950*/  BSSY B3, `(.L_x_23) ;  /* 0x000001d000037945 */ /* 0x000fe80003800000 */
[----:B------:R-:W-:Y:S04]  /*0960*/  BSSY B2, `(.L_x_24) ;  /* 0x0000018000027945 */ /* 0x000fe80003800000 */
[----:B------:R-:W-:Y:S05]  /*0970*/  @P2 BRA `(.L_x_25) ;  /* 0x00000000001c2947 */ /* 0x000fea0003800000 */
[----:B---345:R-:W1:Y:S02]  /*0980*/  LDS R2, [UR20+0x34] ;  /* 0x00003414ff027984 */ /* 0x038e640008000800 */
[----:B-1----:R-:W-:-:S05]  /*0990*/  LOP3.LUT R2, R2, 0x7, RZ, 0xb8, !PT ;  /* 0x0000000702027812 */ /* 0x002fca00078eb8ff */
[----:B------:R1:W-:Y:S01]  /*09a0*/  STS [UR20+0x34], R2 ;  /* 0x00003402ff007988 */ /* 0x0003e20008000814 */
[----:B------:R-:W-:Y:S05]  /*09b0*/  @P2 BRA `(.L_x_26) ;  /* 0x00000000001c2947 */ /* 0x000fea0003800000 */
[----:B-1----:R-:W1:Y:S02]  /*09c0*/  LDS R2, [UR20+0x34] ;  /* 0x00003414ff027984 */ /* 0x002e640008000800 */
[----:B-1----:R-:W-:-:S05]  /*09d0*/  LOP3.LUT R2, R2, 0x38, RZ, 0xb8, !PT ;  /* 0x0000003802027812 */ /* 0x002fca00078eb8ff */
[----:B------:R1:W-:Y:S02]  /*09e0*/  STS [UR20+0x34], R2 ;  /* 0x00003402ff007988 */ /* 0x0003e40008000814 */
.L_x_25:
[----:B------:R-:W-:Y:S05]  /*09f0*/  @P2 BRA `(.L_x_27) ;  /* 0x00000000001c2947 */ /* 0x000fea0003800000 */
[----:B-1-345:R-:W1:Y:S02]  /*0a00*/  LDS R2, [UR20+0x8] ;  /* 0x00000814ff027984 */ /* 0x03ae640008000800 */
[----:B-1----:R-:W-:-:S05]  /*0a10*/  LOP3.LUT R2, R2, 0x780, RZ, 0xb8, !PT ;  /* 0x0000078002027812 */ /* 0x002fca00078eb8ff */
[----:B------:R3:W-:Y:S02]  /*0a20*/  STS [UR20+0x8], R2 ;  /* 0x00000802ff007988 */ /* 0x0007e40008000814 */
.L_x_26:
[----:B------:R-:W-:Y:S05]  /*0a30*/  @P2 BRA `(.L_x_28) ;  /* 0x0000000000282947 */ /* 0x000fea0003800000 */
[----:B-1-3--:R-:W1:Y:S02]  /*0a40*/  LDS R2, [UR20+0x8] ;  /* 0x00000814ff027984 */ /* 0x00ae640008000800 */
[----:B-1----:R-:W-:-:S05]  /*0a50*/  LOP3.LUT R2, R2, 0x1800, RZ, 0xb8, !PT ;  /* 0x0000180002027812 */ /* 0x002fca00078eb8ff */
[----:B------:R1:W-:Y:S02]  /*0a60*/  STS [UR20+0x8], R2 ;  /* 0x00000802ff007988 */ /* 0x0003e40008000814 */
.L_x_27:
[----:B------:R-:W-:Y:S05]  /*0a70*/  @P2 BREAK B2 ;  /* 0x0000000000022942 */ /* 0x000fea0003800000 */
[----:B------:R-:W-:Y:S05]  /*0a80*/  @P2 BRA `(.L_x_29) ;  /* 0x0000000000242947 */ /* 0x000fea0003800000 */
[----:B-1-345:R-:W1:Y:S01]  /*0a90*/  LDS R2, [UR20+0x8] ;  /* 0x00000814ff027984 */ /* 0x03ae620008000800 */
[----:B------:R-:W-:-:S05]  /*0aa0*/  IMAD.MOV.U32 R3, RZ, RZ, 0x6000 ;  /* 0x00006000ff037424 */ /* 0x000fca00078e00ff */
[----:B-1----:R-:W-:-:S04]  /*0ab0*/  LOP3.LUT R2, R2, 0x6000, R3, 0xd8, !PT ;  /* 0x0000600002027812 */ /* 0x002fc800078ed803 */
[----:B------:R-:W-:-:S05]  /*0ac0*/  LOP3.LUT R2, R2, 0x400000, RZ, 0xb8, !PT ;  /* 0x0040000002027812 */ /* 0x000fca00078eb8ff */
[----:B------:R4:W-:Y:S02]  /*0ad0*/  STS [UR20+0x8], R2 ;  /* 0x00000802ff007988 */ /* 0x0009e40008000814 */
.L_x_28:
[----:B------:R-:W-:Y:S05]  /*0ae0*/  BSYNC B2 ;  /* 0x0000000000027941 */ /* 0x000fea0003800000 */
.L_x_24:
[----:B-1-34-:R-:W1:Y:S02]  /*0af0*/  @!P2 LDS R2, [UR20+0x8] ;  /* 0x00000814ff02a984 */ /* 0x01ae640008000800 */
[----:B-1----:R-:W-:-:S05]  /*0b00*/  @!P2 LOP3.LUT R2, R2, 0x8000, RZ, 0xb8, !PT ;  /* 0x000080000202a812 */ /* 0x002fca00078eb8ff */
[----:B------:R1:W-:Y:S02]  /*0b10*/  @!P2 STS [UR20+0x8], R2 ;  /* 0x00000802ff00a988 */ /* 0x0003e40008000814 */
.L_x_29:
[----:B------:R-:W-:Y:S05]  /*0b20*/  BSYNC B3 ;  /* 0x0000000000037941 */ /* 0x000fea0003800000 */
.L_x_23:
[----:B------:R-:W-:Y:S05]  /*0b30*/  WARPSYNC.ALL ;  /* 0x0000000000007948 */ /* 0x000fea0003800000 */
[----:B------:R-:W-:-:S04]  /*0b40*/  UIADD3 UR25, UR5, 0x80, URZ ;  /* 0x0000008005197890 */ /* 0x000fc8000fffe03f */
[----:B------:R-:W-:-:S04]  /*0b50*/  UIADD3 UR24, UP0, UR25, UR26, URZ ;  /* 0x0000001a19187290 */ /* 0x000fc8000ff1e03f */
[----:B------:R-:W-:Y:S01]  /*0b60*/  ULEA.HI.X.SX32 UR25, UR25, UR27, 0x1, UP0 ;  /* 0x0000001b19197291 */ /* 0x000fe200080f0e3f */
[----:B------:R-:W-:Y:S11]  /*0b70*/  @P0 BRA `(.L_x_30) ;  /* 0x0000000000280947 */ /* 0x000ff60003800000 */
[----:B-1-345:R-:W1:Y:S01]  /*0b80*/  S2R R2, SR_LANEID ;  /* 0x0000000000027919 */ /* 0x03ae620000000000 */
[----:B------:R-:W-:Y:S05]  /*0b90*/  WARPSYNC.ALL ;  /* 0x0000000000007948 */ /* 0x000fea0003800000 */
[----:B-1----:R-:W-:-:S05]  /*0ba0*/  IMAD.SHL.U32 R8, R2, 0x4, RZ ;  /* 0x0000000402087824 */ /* 0x002fca00078e00ff */
[----:B------:R-:W1:Y:S01]  /*0bb0*/  LDS R9, [R8+UR20] ;  /* 0x0000001408097984 */ /* 0x000e620008000800 */
[----:B------:R-:W-:-:S05]  /*0bc0*/  IADD3 R2, P1, R8, UR24, RZ ;  /* 0x0000001808027c10 */ /* 0x000fca000ff3e0ff */
[----:B------:R-:W-:-:S05]  /*0bd0*/  IMAD.X R3, RZ, RZ, UR25, P1 ;  /* 0x00000019ff037e24 */ /* 0x000fca00088e06ff */
[----:B-1----:R1:W3:Y:S01]  /*0be0*/  ATOMG.E.EXCH.STRONG.GPU PT, RZ, [R2], R9 ;  /* 0x0000000902ff73a8 */ /* 0x0022e200041ee100 */
[----:B------:R-:W-:-:S04]  /*0bf0*/  DEPBAR {5,4,3,2,1,0} ;  /* 0x0000003f0000791a */ /* 0x000fc80000000000 */
[----:B------:R1:W-:Y:S01]  /*0c00*/  UTMACCTL.IV [UR24] ;  /* 0x00000000180079b9 */ /* 0x0003e20008000000 */
[----:B------:R-:W-:Y:S01]  /*0c10*/  NOP ;  /* 0x0000000000007918 */ /* 0x000fe20000000000 */
.L_x_30:
[----:B------:R-:W-:Y:S05]  /*0c20*/  @P0 BRA `(.L_x_31) ;  /* 0x00000000000c0947 */ /* 0x000fea0003800000 */
[----:B------:R0:W-:Y:S01]  /*0c30*/  UTMACMDFLUSH ;  /* 0x00000000000079b7 */ /* 0x0001e20000000000 */
[----:B------:R-:W-:Y:S05]  /*0c40*/  @P0 BRA `(.L_x_31) ;  /* 0x0000000000040947 */ /* 0x000fea0003800000 */
[----:B------:R-:W-:-:S04]  /*0c50*/  DEPBAR.LE SB0, 0x0 ;  /* 0x000080000000791a */ /* 0x000fc80000000000 */
.L_x_31:
[----:B------:R-:W-:Y:S05]  /*0c60*/  WARPSYNC.ALL ;  /* 0x0000000000007948 */ /* 0x000fea0003800000 */
[----:B---3--:R-:W-:Y:S06]  /*0c70*/  BAR.SYNC.DEFER_BLOCKING 0x0 ;  /* 0x0000000000007b1d */ /* 0x008fec0000010000 */
[----:B------:R-:W-:Y:S02]  /*0c80*/  BSSY B3, `(.L_x_32) ;  /* 0x000000b000037945 */ /* 0x000fe40003800000 */
[----:B------:R-:W-:Y:S06]  /*0c90*/  BAR.SYNC.DEFER_BLOCKING 0x0 ;  /* 0x0000000000007b1d */ /* 0x000fec0000010000 */
[----:B------:R3:W-:Y:S01]  /*0ca0*/  @!P0 STS [R4], RZ ;  /* 0x000000ff04008388 */ /* 0x0007e20000000800 */
[----:B------:R-:W-:Y:S01]  /*0cb0*/  NOP ;  /* 0x0000000000007918 */ /* 0x000fe20000000000 */
[----:B------:R-:W-:Y:S05]  /*0cc0*/  @P2 BRA `(.L_x_33) ;  /* 0x0000000000182947 */ /* 0x000fea0003800000 */
[----:B-1--45:R-:W1:Y:S01]  /*0cd0*/  LDS R2, [UR20+0x8] ;  /* 0x00000814ff027984 */ /* 0x032e620008000800 */
[----:B------:R-:W4:Y:S01]  /*0ce0*/  LDC.64 R8, c[0x0][0x220] ;  /* 0x00008800ff087b82 */ /* 0x000f220000000a00 */
[----:B------:R-:W-:Y:S02]  /*0cf0*/  IMAD.MOV.U32 R3, RZ, RZ, 0x70 ;  /* 0x00000070ff037424 */ /* 0x000fe400078e00ff */
[----:B----4-:R4:W-:Y:S03]  /*0d00*/  STS.64 [UR20], R8 ;  /* 0x00000008ff007988 */ /* 0x0109e60008000a14 */
[----:B-1----:R-:W-:-:S05]  /*0d10*/  LOP3.LUT R2, R2, 0x10, R3, 0xd8, !PT ;  /* 0x0000001002027812 */ /* 0x002fca00078ed803 */
[----:B------:R4:W-:Y:S02]  /*0d20*/  STS [UR20+0x8], R2 ;  /* 0x00000802ff007988 */ /* 0x0009e40008000814 */
.L_x_33:
[----:B-1----:R-:W-:Y:S05]  /*0d30*/  BSYNC B3 ;  /* 0x0000000000037941 */ /* 0x002fea0003800000 */
.L_x_32:
[----:B------:R-:W-:Y:S04]  /*0d40*/  BSSY B3, `(.L_x_34) ;  /* 0x0000033000037945 */ /* 0x000fe80003800000 */
[----:B------:R-:W-:Y:S04]  /*0d50*/  BSSY B4, `(.L_x_35) ;  /* 0x000002e000047945 */ /* 0x000fe80003800000 */
[----:B------:R-:W-:Y:S05]  /*0d60*/  @P2 BRA `(.L_x_36) ;  /* 0x0000000000242947 */ /* 0x000fea0003800000 */
[----:B----45:R-:W1:Y:S01]  /*0d70*/  LDS R2, [UR20+0x34] ;  /* 0x00003414ff027984 */ /* 0x030e620008000800 */
[----:B------:R-:W-:-:S05]  /*0d80*/  IMAD.MOV.U32 R3, RZ, RZ, 0x7f000000 ;  /* 0x7f000000ff037424 */ /* 0x000fca00078e00ff */
[----:B-1----:R-:W-:-:S05]  /*0d90*/  LOP3.LUT R2, R2, 0xff000000, R3, 0xb8, !PT ;  /* 0xff00000002027812 */ /* 0x002fca00078eb803 */
[----:B------:R1:W-:Y:S01]  /*0da0*/  STS [UR20+0x34], R2 ;  /* 0x00003402ff007988 */ /* 0x0003e20008000814 */
[----:B------:R-:W-:Y:S05]  /*0db0*/  @P2 BRA `(.L_x_37) ;  /* 0x0000000000182947 */ /* 0x000fea0003800000 */
[----:B-1----:R-:W1:Y:S01]  /*0dc0*/  LDS R2, [UR20+0x38] ;  /* 0x00003814ff027984 */ /* 0x002e620008000800 */
[----:B------:R-:W-:-:S05]  /*0dd0*/  IMAD.MOV.U32 R3, RZ, RZ, 0x7f ;  /* 0x0000007fff037424 */ /* 0x000fca00078e00ff */
[----:B-1----:R-:W-:-:S05]  /*0de0*/  LOP3.LUT R2, R2, 0xff, R3, 0xb8, !PT ;  /* 0x000000ff02027812 */ /* 0x002fca00078eb803 */
[----:B------:R1:W-:Y:S02]  /*0df0*/  STS [UR20+0x38], R2 ;  /* 0x00003802ff007988 */ /* 0x0003e40008000814 */
.L_x_36:
[----:B------:R-:W-:Y:S05]  /*0e00*/  @P2 BRA `(.L_x_38) ;  /* 0x00000000000c2947 */ /* 0x000fea0003800000 */
[----:B------:R1:W-:Y:S02]  /*0e10*/  STS [UR20+0x20], R5 ;  /* 0x00002005ff007988 */ /* 0x0003e40008000814 */
.L_x_37:
[----:B------:R-:W-:Y:S05]  /*0e20*/  @P2 BRA `(.L_x_39) ;  /* 0x0000000000242947 */ /* 0x000fea0003800000 */
[----:B------:R1:W-:Y:S02]  /*0e30*/  STS [UR20+0x24], R6 ;  /* 0x00002406ff007988 */ /* 0x0003e40008000814 */
.L_x_38:
[----:B------:R-:W-:Y:S05]  /*0e40*/  @P2 BRA `(.L_x_40) ;  /* 0x00000000002c2947 */ /* 0x000fea0003800000 */
[----:B-1--45:R-:W1:Y:S01]  /*0e50*/  LDS R2, [UR20+0x1c] ;  /* 0x00001c14ff027984 */ /* 0x032e620008000800 */
[----:B------:R-:W4:Y:S02]  /*0e60*/  LDC.64 R8, c[0x0][0x248] ;  /* 0x00009200ff087b82 */ /* 0x000f240000000a00 */
[--C-:B----4-:R-:W-:Y:S02]  /*0e70*/  SHF.R.U32.HI R5, RZ, 0x4, R9.reuse ;  /* 0x00000004ff057819 */ /* 0x110fe40000011609 */
[----:B------:R-:W-:-:S05]  /*0e80*/  SHF.R.U64 R3, R8, 0x4, R9 ;  /* 0x0000000408037819 */ /* 0x000fca0000001209 */
[----:B------:R4:W-:Y:S01]  /*0e90*/  STS [UR20+0xc], R3 ;  /* 0x00000c03ff007988 */ /* 0x0009e20008000814 */
[----:B-1----:R-:W-:-:S05]  /*0ea0*/  LOP3.LUT R2, R2, 0xf, R5, 0xb8, !PT ;  /* 0x0000000f02027812 */ /* 0x002fca00078eb805 */
[----:B------:R4:W-:Y:S02]  /*0eb0*/  STS [UR20+0x1c], R2 ;  /* 0x00001c02ff007988 */ /* 0x0009e40008000814 */
.L_x_39:
[----:B------:R-:W-:Y:S05]  /*0ec0*/  @P2 BRA `(.L_x_41) ;  /* 0x00000000001c2947 */ /* 0x000fea0003800000 */
[----:B-1--45:R-:W1:Y:S02]  /*0ed0*/  LDS R2, [UR20+0x34] ;  /* 0x00003414ff027984 */ /* 0x032e640008000800 */
[----:B-1----:R-:W-:-:S05]  /*0ee0*/  LOP3.LUT R2, R2, 0x7, RZ, 0xb8, !PT ;  /* 0x0000000702027812 */ /* 0x002fca00078eb8ff */
[----:B------:R1:W-:Y:S02]  /*0ef0*/  STS [UR20+0x34], R2 ;  /* 0x00003402ff007988 */ /* 0x0003e40008000814 */
.L_x_40:
[----:B------:R-:W-:Y:S05]  /*0f00*/  @P2 BRA `(.L_x_42) ;  /* 0x00000000001c2947 */ /* 0x000fea0003800000 */
[----:B-1--45:R-:W1:Y:S02]  /*0f10*/  LDS R2, [UR20+0x34] ;  /* 0x00003414ff027984 */ /* 0x032e640008000800 */
[----:B-1----:R-:W-:-:S05]  /*0f20*/  LOP3.LUT R2, R2, 0x38, RZ, 0xb8, !PT ;  /* 0x0000003802027812 */ /* 0x002fca00078eb8ff */
[----:B------:R1:W-:Y:S02]  /*0f30*/  STS [UR20+0x34], R2 ;  /* 0x00003402ff007988 */ /* 0x0003e40008000814 */
.L_x_41:
[----:B------:R-:W-:Y:S05]  /*0f40*/  @P2 BRA `(.L_x_43) ;  /* 0x00000000001c2947 */ /* 0x000fea0003800000 */
[----:B-1--45:R-:W1:Y:S02]  /*0f50*/  LDS R2, [UR20+0x8] ;  /* 0x00000814ff027984 */ /* 0x032e640008000800 */
[----:B-1----:R-:W-:-:S05]  /*0f60*/  LOP3.LUT R2, R2, 0x780, RZ, 0xb8, !PT ;  /* 0x0000078002027812 */ /* 0x002fca00078eb8ff */
[----:B------:R1:W-:Y:S02]  /*0f70*/  STS [UR20+0x8], R2 ;  /* 0x00000802ff007988 */ /* 0x0003e40008000814 */
.L_x_42:
[----:B------:R-:W-:Y:S05]  /*0f80*/  @P2 BRA `(.L_x_44) ;  /* 0x0000000000282947 */ /* 0x000fea0003800000 */
[----:B-1--45:R-:W1:Y:S02]  /*0f90*/  LDS R2, [UR20+0x8] ;  /* 0x00000814ff027984 */ /* 0x032e640008000800 */
[----:B-1----:R-:W-:-:S05]  /*0fa0*/  LOP3.LUT R2, R2, 0x1800, RZ, 0xb8, !PT ;  /* 0x0000180002027812 */ /* 0x002fca00078eb8ff */
[----:B------:R1:W-:Y:S02]  /*0fb0*/  STS [UR20+0x8], R2 ;  /* 0x00000802ff007988 */ /* 0x0003e40008000814 */
.L_x_43:
[----:B------:R-:W-:Y:S05]  /*0fc0*/  @P2 BREAK B4 ;  /* 0x0000000000042942 */ /* 0x000fea0003800000 */
[----:B------:R-:W-:Y:S05]  /*0fd0*/  @P2 BRA `(.L_x_45) ;  /* 0x0000000000242947 */ /* 0x000fea0003800000 */
[----:B-1--45:R-:W1:Y:S01]  /*0fe0*/  LDS R2, [UR20+0x8] ;  /* 0x00000814ff027984 */ /* 0x032e620008000800 */
[----:B------:R-:W-:-:S05]  /*0ff0*/  IMAD.MOV.U32 R3, RZ, RZ, 0x6000 ;  /* 0x00006000ff037424 */ /* 0x000fca00078e00ff */
[----:B-1----:R-:W-:-:S04]  /*1000*/  LOP3.LUT R2, R2, 0x6000, R3, 0xd8, !PT ;  /* 0x0000600002027812 */ /* 0x002fc800078ed803 */
[----:B------:R-:W-:-:S05]  /*1010*/  LOP3.LUT R2, R2, 0x400000, RZ, 0xb8, !PT ;  /* 0x0040000002027812 */ /* 0x000fca00078eb8ff */
[----:B------:R1:W-:Y:S02]  /*1020*/  STS [UR20+0x8], R2 ;  /* 0x00000802ff007988 */ /* 0x0003e40008000814 */
.L_x_44:
[----:B------:R-:W-:Y:S05]  /*1030*/  BSYNC B4 ;  /* 0x0000000000047941 */ /* 0x000fea0003800000 */
.L_x_35:
[----:B-1--45:R-:W1:Y:S02]  /*1040*/  @!P2 LDS R2, [UR20+0x8] ;  /* 0x00000814ff02a984 */ /* 0x032e640008000800 */
[----:B-1----:R-:W-:-:S05]  /*1050*/  @!P2 LOP3.LUT R2, R2, 0x8000, RZ, 0xb8, !PT ;  /* 0x000080000202a812 */ /* 0x002fca00078eb8ff */
[----:B------:R1:W-:Y:S02]  /*1060*/  @!P2 STS [UR20+0x8], R2 ;  /* 0x00000802ff00a988 */ /* 0x0003e40008000814 */
.L_x_45:
[----:B------:R-:W-:Y:S05]  /*1070*/  BSYNC B3 ;  /* 0x0000000000037941 */ /* 0x000fea0003800000 */
.L_x_34:
[----:B------:R-:W-:Y:S05]  /*1080*/  WARPSYNC.ALL ;  /* 0x0000000000007948 */ /* 0x000fea0003800000 */
[----:B------:R-:W-:Y:S01]  /*1090*/  UIADD3 UR5, UR5, 0x100, URZ ;  /* 0x0000010005057890 */ /* 0x000fe2000fffe03f */
[----:B------:R-:W-:Y:S01]  /*10a0*/  ISETP.GE.AND P1, PT, R12, 0x1, PT ;  /* 0x000000010c00780c */ /* 0x000fe20003f26270 */
[----:B------:R-:W-:Y:S01]  /*10b0*/  IMAD.MOV.U32 R24, RZ, RZ, RZ ;  /* 0x000000ffff187224 */ /* 0x000fe200078e00ff */
[----:B------:R-:W-:Y:S01]  /*10c0*/  SHF.R.U32.HI R6, RZ, 0x5, R0 ;  /* 0x00000005ff067819 */ /* 0x000fe20000011600 */
[----:B------:R-:W-:-:S04]  /*10d0*/  UIADD3 UR26, UP0, UR5, UR26, URZ ;  /* 0x0000001a051a7290 */ /* 0x000fc8000ff1e03f */
[----:B------:R-:W-:Y:S01]  /*10e0*/  ULEA.HI.X.SX32 UR27, UR5, UR27, 0x1, UP0 ;  /* 0x0000001b051b7291 */ /* 0x000fe200080f0e3f */
[----:B------:R-:W-:Y:S11]  /*10f0*/  @P0 BRA `(.L_x_46) ;  /* 0x0000000000280947 */ /* 0x000ff60003800000 */
[----:B-1--45:R-:W2:Y:S01]  /*1100*/  S2R R2, SR_LANEID ;  /* 0x0000000000027919 */ /* 0x032ea20000000000 */
[----:B------:R-:W-:Y:S05]  /*1110*/  WARPSYNC.ALL ;  /* 0x0000000000007948 */ /* 0x000fea0003800000 */
[----:B--23--:R-:W-:-:S05]  /*1120*/  IMAD.SHL.U32 R4, R2, 0x4, RZ ;  /* 0x0000000402047824 */ /* 0x00cfca00078e00ff */
[----:B------:R-:W1:Y:S01]  /*1130*/  LDS R5, [R4+UR20] ;  /* 0x0000001404057984 */ /* 0x000e620008000800 */
[----:B------:R-:W-:-:S05]  /*1140*/  IADD3 R2, P3, R4, UR26, RZ ;  /* 0x0000001a04027c10 */ /* 0x000fca000ff7e0ff */
[----:B------:R-:W-:-:S05]  /*1150*/  IMAD.X R3, RZ, RZ, UR27, P3 ;  /* 0x0000001bff037e24 */ /* 0x000fca00098e06ff */
[----:B-1----:R1:W2:Y:S01]  /*1160*/  ATOMG.E.EXCH.STRONG.GPU PT, RZ, [R2], R5 ;  /* 0x0000000502ff73a8 */ /* 0x0022a200041ee100 */
[----:B------:R-:W-:-:S04]  /*1170*/  DEPBAR {5,4,3,2,1,0} ;  /* 0x0000003f0000791a */ /* 0x000fc80000000000 */
[----:B------:R1:W-:Y:S01]  /*1180*/  UTMACCTL.IV [UR26] ;  /* 0x000000001a0079b9 */ /* 0x0003e20008000000 */
[----:B------:R-:W-:Y:S01]  /*1190*/  NOP ;  /* 0x0000000000007918 */ /* 0x000fe20000000000 */
.L_x_46:
[----:B------:R-:W-:Y:S05]  /*11a0*/  @P0 BRA `(.L_x_47) ;  /* 0x00000000000c0947 */ /* 0x000fea0003800000 */
[----:B------:R0:W-:Y:S01]  /*11b0*/  UTMACMDFLUSH ;  /* 0x00000000000079b7 */ /* 0x0001e20000000000 */
[----:B------:R-:W-:Y:S05]  /*11c0*/  @P0 BRA `(.L_x_47) ;  /* 0x0000000000040947 */ /* 0x000fea0003800000 */
[----:B------:R-:W-:-:S04]  /*11d0*/  DEPBAR.LE SB0, 0x0 ;  /* 0x000080000000791a */ /* 0x000fc80000000000 */
.L_x_47:
[----:B------:R-:W-:Y:S05]  /*11e0*/  WARPSYNC.ALL ;  /* 0x0000000000007948 */ /* 0x000fea0003800000 */
[----:B--2---:R-:W-:Y:S01]  /*11f0*/  BAR.SYNC.DEFER_BLOCKING 0x0 ;  /* 0x0000000000007b1d */ /* 0x004fe20000010000 */
[----:B------:R-:W-:Y:S01]  /*1200*/  R2UR UR21, R6 ;  /* 0x00000000061572ca */ /* 0x000fe200000e0000 */
[----:B------:R-:W-:Y:S01]  /*1210*/  USHF.L.U32 UR15, UR32, 0x8, URZ ;  /* 0x00000008200f7899 */ /* 0x000fe2000800063f */
[----:B------:R-:W-:Y:S01]  /*1220*/  IMAD.MOV.U32 R25, RZ, RZ, RZ ;  /* 0x000000ffff197224 */ /* 0x000fe200078e00ff */
[----:B------:R-:W-:Y:S01]  /*1230*/  USHF.L.U32 UR11, UR33, 0x7, URZ ;  /* 0x00000007210b7899 */ /* 0x000fe2000800063f */
[----:B------:R-:W-:Y:S01]  /*1240*/  CS2R R26, SRZ ;  /* 0x00000000001a7805 */ /* 0x000fe2000001ff00 */
[----:B------:R-:W-:Y:S01]  /*1250*/  VOTEU.ALL UP0, P2 ;  /* 0x00000000003f7886 */ /* 0x000fe20001000000 */
[----:B------:R-:W-:Y:S01]  /*1260*/  UMOV UR6, 0x1 ;  /* 0x0000000100067882 */ /* 0x000fe20000000000 */
[----:B------:R-:W-:Y:S01]  /*1270*/  VOTEU.ALL UP1, P2 ;  /* 0x00000000003f7886 */ /* 0x000fe20001020000 */
[----:B------:R-:W-:-:S02]  /*1280*/  CS2R R28, SRZ ;  /* 0x00000000001c7805 */ /* 0x000fc4000001ff00 */
[----:B------:R-:W-:Y:S01]  /*1290*/  CS2R R30, SRZ ;  /* 0x00000000001e7805 */ /* 0x000fe2000001ff00 */
[----:B------:R-:W-:-:S04]  /*12a0*/  @!UP0 UIADD3 UR8, -UR6, 0x100000, URZ ;  /* 0x0010000006088890 */ /* 0x000fc8000fffe13f */
[----:B------:R-:W-:Y:S02]  /*12b0*/  @!UP0 USHF.L.U32 UR9, UR8, 0xb, URZ ;  /* 0x0000000b08098899 */ /* 0x000fe4000800063f */
[----:B------:R-:W-:Y:S01]  /*12c0*/  @!UP0 USHF.L.U32 UR8, UR8, 0x1, URZ ;  /* 0x0000000108088899 */ /* 0x000fe2000800063f */
[----:B------:R-:W-:Y:S01]  /*12d0*/  CS2R R32, SRZ ;  /* 0x0000000000207805 */ /* 0x000fe2000001ff00 */
[----:B------:R-:W-:-:S04]  /*12e0*/  @!UP0 UIADD3 UR6, -UR6, 0x100000, URZ ;  /* 0x0010000006068890 */ /* 0x000fc8000fffe13f */
[----:B------:R-:W-:Y:S02]  /*12f0*/  @!UP0 USHF.L.U32 UR7, UR6, 0xb, URZ ;  /* 0x0000000b06078899 */ /* 0x000fe4000800063f */
[----:B------:R-:W-:Y:S01]  /*1300*/  @!UP0 USHF.L.U32 UR6, UR6, 0x1, URZ ;  /* 0x0000000106068899 */ /* 0x000fe2000800063f */
[----:B------:R-:W-:Y:S01]  /*1310*/  CS2R R34, SRZ ;  /* 0x0000000000227805 */ /* 0x000fe2000001ff00 */
[----:B------:R-:W-:Y:S01]  /*1320*/  VOTEU.ALL UP0, P2 ;  /* 0x00000000003f7886 */ /* 0x000fe20001000000 */
[----:B------:R-:W-:Y:S02]  /*1330*/  CS2R R36, SRZ ;  /* 0x0000000000247805 */ /* 0x000fe4000001ff00 */
[----:B------:R-:W-:Y:S02]  /*1340*/  CS2R R38, SRZ ;  /* 0x0000000000267805 */ /* 0x000fe4000001ff00 */
[----:B------:R-:W-:Y:S02]  /*1350*/  CS2R R40, SRZ ;  /* 0x0000000000287805 */ /* 0x000fe4000001ff00 */
[----:B------:R-:W-:-:S02]  /*1360*/  CS2R R42, SRZ ;  /* 0x00000000002a7805 */ /* 0x000fc4000001ff00 */
[----:B------:R-:W-:Y:S02]  /*1370*/  CS2R R44, SRZ ;  /* 0x00000000002c7805 */ /* 0x000fe4000001ff00 */
[----:B------:R-:W-:Y:S02]  /*1380*/  CS2R R46, SRZ ;  /* 0x00000000002e7805 */ /* 0x000fe4000001ff00 */
[----:B------:R-:W-:Y:S02]  /*1390*/  CS2R R48, SRZ ;  /* 0x0000000000307805 */ /* 0x000fe4000001ff00 */
[----:B------:R-:W-:Y:S01]  /*13a0*/  CS2R R50, SRZ ;  /* 0x0000000000327805 */ /* 0x000fe2000001ff00 */
[----:B------:R-:W2:Y:S02]  /*13b0*/  FENCE.VIEW.ASYNC.S ;  /* 0x00000000000073c6 */ /* 0x000ea40000000000 */
[----:B--2---:R2:W4:Y:S02]  /*13c0*/  @!UP0 SYNCS.EXCH.64 URZ, [UR20+0x18000], UR8 ;  /* 0x01800008143f85b2 */ /* 0x0045240008000100 */
[----:B----4-:R-:W-:Y:S01]  /*13d0*/  BAR.SYNC.DEFER_BLOCKING 0x0 ;  /* 0x0000000000007b1d */ /* 0x010fe20000010000 */
[----:B------:R-:W-:-:S02]  /*13e0*/  CS2R R52, SRZ ;  /* 0x0000000000347805 */ /* 0x000fc4000001ff00 */
[----:B------:R-:W-:Y:S02]  /*13f0*/  CS2R R54, SRZ ;  /* 0x0000000000367805 */ /* 0x000fe4000001ff00 */
[----:B------:R-:W-:Y:S02]  /*1400*/  CS2R R56, SRZ ;  /* 0x0000000000387805 */ /* 0x000fe4000001ff00 */
[----:B------:R-:W-:Y:S02]  /*1410*/  CS2R R58, SRZ ;  /* 0x00000000003a7805 */ /* 0x000fe4000001ff00 */
[----:B------:R-:W-:Y:S02]  /*1420*/  CS2R R60, SRZ ;  /* 0x00000000003c7805 */ /* 0x000fe4000001ff00 */
[----:B------:R-:W-:Y:S02]  /*1430*/  CS2R R62, SRZ ;  /* 0x00000000003e7805 */ /* 0x000fe4000001ff00 */
        /* <DEDUP_REMOVED lines=17> */
[----:B------:R2:W4:Y:S01]  /*1550*/  @!UP1 SYNCS.EXCH.64 URZ, [UR20+0x18008], UR6 ;  /* 0x01800806143f95b2 */ /* 0x0005220008000100 */
        /* <DEDUP_REMOVED lines=26> */
[----:B------:R-:W-:Y:S01]  /*1700*/  CS2R R150, SRZ ;  /* 0x0000000000967805 */ /* 0x000fe2000001ff00 */
[----:B----4-:R-:W-:Y:S06]  /*1710*/  @!P1 BRA `(.L_x_48) ;  /* 0x0000000800189947 */ /* 0x010fec0003800000 */
        /* <DEDUP_REMOVED lines=64> */
[----:B------:R-:W-:Y:S01]  /*1b20*/  UMOV UR5, URZ ;  /* 0x0000003f00057c82 */ /* 0x000fe20008000000 */
[----:B------:R-:W-:-:S05]  /*1b30*/  UMOV UR10, URZ ;  /* 0x0000003f000a7c82 */ /* 0x000fca0008000000 */
.L_x_50:
[----:B------:R-:W-:Y:S01]  /*1b40*/  BAR.SYNC.DEFER_BLOCKING 0x0 ;  /* 0x0000000000007b1d */ /* 0x000fe20000010000 */
[----:B------:R-:W-:Y:S01]  /*1b50*/  ULEA UR30, UR5, UR20, 0x3 ;  /* 0x00000014051e7291 */ /* 0x000fe2000f8e183f */
[----:B-1----:R-:W-:Y:S01]  /*1b60*/  @!P2 IMAD.MOV.U32 R3, RZ, RZ, 0xc000 ;  /* 0x0000c000ff03a424 */ /* 0x002fe200078e00ff */
[----:B------:R-:W-:Y:S01]  /*1b70*/  ELECT P0, URZ, PT ;  /* 0x00000000003f782f */ /* 0x000fe20003800000 */
[----:B-----5:R-:W-:Y:S01]  /*1b80*/  IMAD.U32 R2, RZ, RZ, UR4 ;  /* 0x00000004ff027e24 */ /* 0x020fe2000f8e00ff */
[----:B--2---:R-:W-:Y:S02]  /*1b90*/  ULEA UR8, UR5, UR20, 0xe ;  /* 0x0000001405087291 */ /* 0x004fe4000f8e703f */
[C---:B------:R-:W-:Y:S02]  /*1ba0*/  ISETP.LT.U32.AND P0, PT, R7.reuse, 0x20, P0 ;  /* 0x000000200700780c */ /* 0x040fe40000701070 */
[----:B------:R-:W-:Y:S02]  /*1bb0*/  ELECT P1, URZ, PT ;  /* 0x00000000003f782f */ /* 0x000fe40003820000 */
[----:B------:R-:W-:Y:S01]  /*1bc0*/  SHF.L.U32 R2, R2, 0x1f, RZ ;  /* 0x0000001f02027819 */ /* 0x000fe200000006ff */
[----:B------:R-:W-:Y:S01]  /*1bd0*/  UIADD3 UR8, UR8, 0x10000, URZ ;  /* 0x0001000008087890 */ /* 0x000fe2000fffe03f */
[----:B------:R-:W-:Y:S01]  /*1be0*/  ISETP.LT.U32.AND P1, PT, R7, 0x20, P1 ;  /* 0x000000200700780c */ /* 0x000fe20000f21070 */
[----:B------:R-:W-:Y:S01]  /*1bf0*/  ULEA UR12, UR5, UR20, 0xf ;  /* 0x00000014050c7291 */ /* 0x000fe2000f8e783f */
[----:B------:R-:W-:Y:S01]  /*1c00*/  UMOV UR14, UR10 ;  /* 0x0000000a000e7c82 */ /* 0x000fe20008000000 */
[----:B------:R-:W-:-:S02]  /*1c10*/  USHF.L.U32 UR16, UR21, 0x7, URZ ;  /* 0x0000000715107899 */ /* 0x000fc4000800063f */
[----:B------:R-:W-:Y:S02]  /*1c20*/  USHF.R.U32.HI UR18, URZ, 0x4, UR12 ;  /* 0x000000043f127899 */ /* 0x000fe4000801160c */
[----:B------:R-:W-:Y:S01]  /*1c30*/  VOTEU.ANY UP0, P0 ;  /* 0x00000000003f7886 */ /* 0x000fe20000000100 */
[----:B------:R-:W-:Y:S01]  /*1c40*/  VOTEU.ANY UP2, P0 ;  /* 0x00000000003f7886 */ /* 0x000fe20000040100 */
[----:B------:R-:W-:Y:S01]  /*1c50*/  ULOP3.LUT UR16, UR16, 0x200, URZ, 0xc0, !UPT ;  /* 0x0000020010107892 */ /* 0x000fe2000f8ec03f */
[----:B------:R1:W-:Y:S01]  /*1c60*/  @!P2 SYNCS.ARRIVE.TRANS64 RZ, [UR30+0x18000], R3 ;  /* 0x01800003ffffa9a7 */ /* 0x0003e2000800001e */
[----:B------:R-:W-:Y:S01]  /*1c70*/  BAR.SYNC.DEFER_BLOCKING 0x0 ;  /* 0x0000000000007b1d */ /* 0x000fe20000010000 */
[----:B------:R-:W-:Y:S02]  /*1c80*/  @UP0 UIADD3 UR9, UR30, 0x18000, URZ ;  /* 0x000180001e090890 */ /* 0x000fe4000fffe03f */
[----:B------:R-:W-:Y:S02]  /*1c90*/  ULEA.HI UR16, UR8, UR16, URZ, 0x1c ;  /* 0x0000001008107291 */ /* 0x000fe4000f8fe03f */
[----:B------:R-:W-:Y:S01]  /*1ca0*/  USGXT.U32 UR18, UR18, 0xe ;  /* 0x0000000e1212789a */ /* 0x000fe20008000000 */
[----:B------:R-:W-:Y:S01]  /*1cb0*/  @UP0 UMOV UR6, UR22 ;  /* 0x0000001600060c82 */ /* 0x000fe20008000000 */
[----:B------:R-:W-:Y:S01]  /*1cc0*/  @UP0 UMOV UR7, UR23 ;  /* 0x0000001700070c82 */ /* 0x000fe20008000000 */
[----:B------:R-:W-:Y:S01]  /*1cd0*/  VOTEU.ANY UP1, P1 ;  /* 0x00000000003f7886 */ /* 0x000fe20000820100 */
[----:B------:R-:W-:Y:S01]  /*1ce0*/  VOTEU.ANY UP3, P1 ;  /* 0x00000000003f7886 */ /* 0x000fe20000860100 */
[----:B------:R-:W-:Y:S01]  /*1cf0*/  ULOP3.LUT UR16, UR16, 0x3fff, URZ, 0xc0, !UPT ;  /* 0x00003fff10107892 */ /* 0x000fe2000f8ec03f */
[----:B------:R-:W-:-:S02]  /*1d00*/  UMOV UR19, 0x40000040 ;  /* 0x4000004000137882 */ /* 0x000fc40000000000 */
[----:B------:R-:W-:Y:S01]  /*1d10*/  @UP1 UIADD3 UR13, UR30, 0x18000, URZ ;  /* 0x000180001e0d1890 */ /* 0x000fe2000fffe03f */
[----:B------:R-:W-:Y:S01]  /*1d20*/  @UP1 UMOV UR28, UR24 ;  /* 0x00000018001c1c82 */ /* 0x000fe20008000000 */
[----:B------:R-:W-:Y:S01]  /*1d30*/  @UP1 UMOV UR29, UR25 ;  /* 0x00000019001d1c82 */ /* 0x000fe20008000000 */
[----:B------:R-:W-:Y:S01]  /*1d40*/  UMOV UR17, 0x40000040 ;  /* 0x4000004000117882 */ /* 0x000fe20000000000 */
[----:B------:R1:W-:Y:S01]  /*1d50*/  @UP2 UTMALDG.2D [UR8], [UR6] ;  /* 0x00000008060025b4 */ /* 0x0003e20008008000 */
[----:B------:R2:W-:Y:S06]  /*1d60*/  MEMBAR.ALL.CTA ;  /* 0x0000000000007992 */ /* 0x0005ec0000008000 */
[----:B--2---:R-:W2:Y:S02]  /*1d70*/  FENCE.VIEW.ASYNC.S ;  /* 0x00000000000073c6 */ /* 0x004ea40000000000 */
[----:B--2---:R-:W-:Y:S06]  /*1d80*/  BAR.SYNC.DEFER_BLOCKING 0x0 ;  /* 0x0000000000007b1d */ /* 0x004fec0000010000 */
[----:B------:R1:W-:Y:S02]  /*1d90*/  @UP3 UTMALDG.2D [UR12], [UR28] ;  /* 0x0000000c1c0035b4 */ /* 0x0003e40008008000 */
[----:B------:R-:W-:Y:S06]  /*1da0*/  BAR.SYNC.DEFER_BLOCKING 0x0 ;  /* 0x0000000000007b1d */ /* 0x000fec0000010000 */
[----:B------:R-:W2:Y:S02]  /*1db0*/  SYNCS.PHASECHK.TRANS64.TRYWAIT P0, [UR30+0x18000], R2 ;  /* 0x01800002ff0075a7 */ /* 0x000ea4000800015e */
[----:B-12---:R-:W-:Y:S05]  /*1dc0*/  @!P0 BRA `(.L_x_49) ;  /* 0x0000000c00048947 */ /* 0x006fea0003800000 */
.L_x_51:
[----:B------:R-:W-:Y:S02]  /*1dd0*/  WARPGROUP.DEPBAR.LE gsb0, 0x0 ;  /* 0x00008000000079c5 */ /* 0x000fe40000010000 */
[----:B------:R-:W-:Y:S01]  /*1de0*/  WARPGROUP.ARRIVE ;  /* 0x00000000000079c5 */ /* 0x000fe20000000000 */
[----:B------:R-:W-:Y:S01]  /*1df0*/  UMOV UR6, URZ ;  /* 0x0000003f00067c82 */ /* 0x000fe20008000000 */
[----:B------:R-:W-:Y:S01]  /*1e00*/  UMOV UR7, URZ ;  /* 0x0000003f00077c82 */ /* 0x000fe20008000000 */
[----:B------:R-:W1:Y:S01]  /*1e10*/  LDC R2, c[0x0][0x230] ;  /* 0x00008c00ff027b82 */ /* 0x000e620000000800 */
[----:B------:R-:W-:Y:S02]  /*1e20*/  UIADD3 UR10, UR10, 0x80, URZ ;  /* 0x000000800a0a7890 */ /* 0x000fe4000fffe03f */
[----:B------:R-:W-:Y:S01]  /*1e30*/  QGMMA.64x256x32.F32.E4M3.E4M3 R24, gdesc[UR16], R24 ;  /* 0x03e00000101879f3 */ /* 0x000fe20008700818 */
[----:B------:R-:W-:Y:S02]  /*1e40*/  UIADD3 UR18, UP1, UR18, 0x2, URZ ;  /* 0x0000000212127890 */ /* 0x000fe4000ff3e03f */
[----:B------:R-:W-:-:S02]  /*1e50*/  UIADD3 UR16, UP0, UR16, 0x2, URZ ;  /* 0x0000000210107890 */ /* 0x000fc4000ff1e03f */
[----:B------:R-:W-:Y:S02]  /*1e60*/  UIADD3.X UR19, UR7, 0x40000040, URZ, UP1, !UPT ;  /* 0x4000004007137890 */ /* 0x000fe40008ffe43f */
[----:B------:R-:W-:Y:S02]  /*1e70*/  UIADD3.X UR17, UR6, 0x40000040, URZ, UP0, !UPT ;  /* 0x4000004006117890 */ /* 0x000fe400087fe43f */
[----:B------:R-:W-:Y:S02]  /*1e80*/  UIADD3.64 UR30, UR18, 0x2, URZ ;  /* 0x00000002121e7897 */ /* 0x000fe4000fffe03f */
[----:B------:R-:W-:Y:S02]  /*1e90*/  UIADD3.64 UR28, UR16, 0x2, URZ ;  /* 0x00000002101c7897 */ /* 0x000fe4000fffe03f */
[----:B------:R-:W-:-:S04]  /*1ea0*/  UIADD3 UR5, UR5, 0x1, URZ ;  /* 0x0000000105057890 */ /* 0x000fc8000fffe03f */
[----:B------:R-:W-:Y:S01]  /*1eb0*/  UISETP.NE.U32.AND UP0, UPT, UR5, 0x2, UPT ;  /* 0x000000020500788c */ /* 0x000fe2000bf05070 */
[----:B-1----:R-:W-:-:S03]  /*1ec0*/  ISETP.LE.AND P0, PT, R2, UR10, PT ;  /* 0x0000000a02007c0c */ /* 0x002fc6000bf03270 */
[----:B------:R-:W-:Y:S02]  /*1ed0*/  USEL UR6, URZ, 0x1, UP0 ;  /* 0x000000013f067887 */ /* 0x000fe40008000000 */
[----:B------:R-:W-:Y:S02]  /*1ee0*/  USEL UR5, UR5, URZ, UP0 ;  /* 0x0000003f05057287 */ /* 0x000fe40008000000 */
[----:B------:R-:W-:-:S03]  /*1ef0*/  ULOP3.LUT UR4, UR4, UR6, URZ, 0x3c, !UPT ;  /* 0x0000000604047292 */ /* 0x000fc6000f8e3c3f */
[----:B------:R-:W-:Y:S01]  /*1f00*/  QGMMA.64x256x32.F32.E4M3.E4M3 R24, gdesc[UR16], R24 ;  /* 0x03e00000101879f3 */ /* 0x000fe20008700818 */
[----:B------:R-:W-:Y:S02]  /*1f10*/  UIADD3.64 UR18, UR18, 0x4, URZ ;  /* 0x0000000412127897 */ /* 0x000fe4000fffe03f */
[----:B------:R-:W-:-:S15]  /*1f20*/  UIADD3.64 UR16, UR16, 0x4, URZ ;  /* 0x0000000410107897 */ /* 0x000fde000fffe03f */
[----:B------:R-:W-:-:S10]  /*1f30*/  NOP ;  /* 0x0000000000007918 */ /* 0x000fd40000000000 */
[----:B------:R-:W-:-:S15]  /*1f40*/  QGMMA.64x256x32.F32.E4M3.E4M3 R24, gdesc[UR28], R24 ;  /* 0x03e000001c1879f3 */ /* 0x000fde0008700818 */
[----:B------:R-:W-:-:S13]  /*1f50*/  NOP ;  /* 0x0000000000007918 */ /* 0x000fda0000000000 */
[----:B------:R-:W-:Y:S01]  /*1f60*/  QGMMA.64x256x32.F32.E4M3.E4M3 R24, gdesc[UR16], R24, gsb0 ;  /* 0x03e00000101879f3 */ /* 0x000fe20008000818 */
[----:B------:R-:W-:Y:S05]  /*1f70*/  @!P0 BRA `(.L_x_50) ;  /* 0xfffffff800f08947 */ /* 0x000fea000383ffff */
.L_x_48:
[----:B------:R-:W-:Y:S02]  /*1f80*/  WARPGROUP.DEPBAR.LE gsb0, 0x0 ;  /* 0x00008000000079c5 */ /* 0x000fe40000010000 */
[----:B------:R-:W-:Y:S01]  /*1f90*/  BAR.SYNC.DEFER_BLOCKING 0x0 ;  /* 0x0000000000007b1d */ /* 0x000fe20000010000 */
[C---:B-1---5:R-:W-:Y:S01]  /*1fa0*/  IMAD.SHL.U32 R2, R0.reuse, 0x40, RZ ;  /* 0x0000004000027824 */ /* 0x062fe200078e00ff */
[C---:B------:R-:W-:Y:S01]  /*1fb0*/  LOP3.LUT R3, R0.reuse, 0x1c, RZ, 0xc0, !PT ;  /* 0x0000001c00037812 */ /* 0x040fe200078ec0ff */
[----:B---3--:R-:W-:Y:S01]  /*1fc0*/  IMAD.SHL.U32 R4, R0, 0x2, RZ ;  /* 0x0000000200047824 */ /* 0x008fe200078e00ff */
[----:B------:R-:W-:Y:S02]  /*1fd0*/  ELECT P0, URZ, PT ;  /* 0x00000000003f782f */ /* 0x000fe40003800000 */
[----:B------:R-:W-:Y:S01]  /*1fe0*/  F2FP.SATFINITE.E4M3.F32.PACK_AB_MERGE_C R24, R25, R24, RZ ;  /* 0x000000181918723e */ /* 0x000fe200048070ff */
[----:B------:R-:W-:Y:S01]  /*1ff0*/  ULOP3.LUT UR21, UR21, 0x1, URZ, 0xc0, !UPT ;  /* 0x0000000115157892 */ /* 0x000fe2000f8ec03f */
[----:B------:R-:W-:Y:S01]  /*2000*/  LOP3.LUT R2, R2, 0x3800, RZ, 0xc0, !PT ;  /* 0x0000380002027812 */ /* 0x000fe200078ec0ff */
[----:B------:R-:W-:Y:S01]  /*2010*/  UMOV UR10, UR11 ;  /* 0x0000000b000a7c82 */ /* 0x000fe20008000000 */
[----:B------:R-:W-:Y:S01]  /*2020*/  LOP3.LUT R4, R4, 0x6, RZ, 0xc0, !PT ;  /* 0x0000000604047812 */ /* 0x000fe200078ec0ff */
[----:B--2---:R-:W-:Y:S01]  /*2030*/  ULEA UR9, UR21, UR15, 0x7 ;  /* 0x0000000f15097291 */ /* 0x004fe2000f8e383f */
[----:B------:R-:W-:Y:S01]  /*2040*/  F2FP.SATFINITE.E4M3.F32.PACK_AB_MERGE_C R26, R27, R26, RZ ;  /* 0x0000001a1b1a723e */ /* 0x000fe200048070ff */
[----:B------:R-:W-:Y:S01]  /*2050*/  IMAD R2, R3, 0x20, R2 ;  /* 0x0000002003027824 */ /* 0x000fe200078e0202 */
[----:B------:R-:W-:Y:S01]  /*2060*/  F2FP.SATFINITE.E4M3.F32.PACK_AB_MERGE_C R28, R29, R28, RZ ;  /* 0x0000001c1d1c723e */ /* 0x000fe200048070ff */
[----:B------:R-:W-:Y:S01]  /*2070*/  IMAD R3, R3, 0x4, R4 ;  /* 0x0000000403037824 */ /* 0x000fe200078e0204 */
[----:B------:R-:W-:Y:S01]  /*2080*/  F2FP.SATFINITE.E4M3.F32.PACK_AB_MERGE_C R30, R31, R30, RZ ;  /* 0x0000001e1f1e723e */ /* 0x000fe200048070ff */
[----:B------:R-:W-:Y:S01]  /*2090*/  ULEA UR8, UR21, UR20, 0xe ;  /* 0x0000001415087291 */ /* 0x000fe2000f8e703f */
[----:B------:R-:W-:Y:S01]  /*20a0*/  F2FP.SATFINITE.E4M3.F32.PACK_AB_MERGE_C R88, R89, R88, RZ ;  /* 0x000000585958723e */ /* 0x000fe200048070ff */
[----:B------:R-:W-:Y:S01]  /*20b0*/  IMAD.IADD R3, R2, 0x1, R3 ;  /* 0x0000000102037824 */ /* 0x000fe200078e0203 */
[----:B------:R-:W-:-:S02]  /*20c0*/  F2FP.SATFINITE.E4M3.F32.PACK_AB_MERGE_C R90, R91, R90, RZ ;  /* 0x0000005a5b5a723e */ /* 0x000fc400048070ff */
[----:B------:R-:W-:Y:S02]  /*20d0*/  F2FP.SATFINITE.E4M3.F32.PACK_AB_MERGE_C R92, R93, R92, RZ ;  /* 0x0000005c5d5c723e */ /* 0x000fe400048070ff */
[----:B------:R-:W-:Y:S01]  /*20e0*/  F2FP.SATFINITE.E4M3.F32.PACK_AB_MERGE_C R94, R95, R94, RZ ;  /* 0x0000005e5f5e723e */ /* 0x000fe200048070ff */
[----:B------:R-:W1:Y:S02]  /*20f0*/  @!P2 SYNCS.CCTL.IV [UR20+0x18000] ;  /* 0x01800000ff00a9b1 */ /* 0x000e640008000014 */
[----:B-1----:R-:W-:Y:S01]  /*2100*/  BAR.SYNC.DEFER_BLOCKING 0x0 ;  /* 0x0000000000007b1d */ /* 0x002fe20000010000 */
[----:B------:R-:W-:Y:S02]  /*2110*/  F2FP.SATFINITE.E4M3.F32.PACK_AB_MERGE_C R32, R33, R32, RZ ;  /* 0x000000202120723e */ /* 0x000fe400048070ff */
[----:B------:R-:W-:Y:S02]  /*2120*/  F2FP.SATFINITE.E4M3.F32.PACK_AB_MERGE_C R34, R35, R34, RZ ;  /* 0x000000222322723e */ /* 0x000fe400048070ff */
[----:B------:R-:W-:-:S02]  /*2130*/  F2FP.SATFINITE.E4M3.F32.PACK_AB_MERGE_C R36, R37, R36, RZ ;  /* 0x000000242524723e */ /* 0x000fc400048070ff */
[----:B------:R-:W-:Y:S02]  /*2140*/  F2FP.SATFINITE.E4M3.F32.PACK_AB_MERGE_C R38, R39, R38, RZ ;  /* 0x000000262726723e */ /* 0x000fe400048070ff */
[----:B------:R-:W-:Y:S02]  /*2150*/  F2FP.SATFINITE.E4M3.F32.PACK_AB_MERGE_C R96, R97, R96, RZ ;  /* 0x000000606160723e */ /* 0x000fe400048070ff */
[----:B------:R-:W-:Y:S02]  /*2160*/  F2FP.SATFINITE.E4M3.F32.PACK_AB_MERGE_C R98, R99, R98, RZ ;  /* 0x000000626362723e */ /* 0x000fe400048070ff */
[----:B------:R-:W-:Y:S02]  /*2170*/  F2FP.SATFINITE.E4M3.F32.PACK_AB_MERGE_C R100, R101, R100, RZ ;  /* 0x000000646564723e */ /* 0x000fe400048070ff */
[----:B------:R-:W-:Y:S02]  /*2180*/  F2FP.SATFINITE.E4M3.F32.PACK_AB_MERGE_C R102, R103, R102, RZ ;  /* 0x000000666766723e */ /* 0x000fe400048070ff */
[----:B------:R-:W-:-:S02]  /*2190*/  ISETP.LT.U32.AND P0, PT, R7, 0x40, P0 ;  /* 0x000000400700780c */ /* 0x000fc40000701070 */
[----:B------:R-:W-:Y:S02]  /*21a0*/  LOP3.LUT R5, R3, 0x10, RZ, 0x3c, !PT ;  /* 0x0000001003057812 */ /* 0x000fe400078e3cff */
[----:B------:R-:W-:Y:S02]  /*21b0*/  F2FP.SATFINITE.E4M3.F32.PACK_AB_MERGE_C R40, R41, R40, RZ ;  /* 0x000000282928723e */ /* 0x000fe400048070ff */
[----:B------:R-:W-:Y:S01]  /*21c0*/  F2FP.SATFINITE.E4M3.F32.PACK_AB_MERGE_C R42, R43, R42, RZ ;  /* 0x0000002a2b2a723e */ /* 0x000fe200048070ff */
[----:B------:R-:W1:Y:S01]  /*21d0*/  @!P2 SYNCS.CCTL.IV [UR20+0x18008] ;  /* 0x01800800ff00a9b1 */ /* 0x000e620008000014 */
[----:B------:R-:W-:Y:S01]  /*21e0*/  F2FP.SATFINITE.E4M3.F32.PACK_AB_MERGE_C R44, R45, R44, RZ ;  /* 0x0000002c2d2c723e */ /* 0x000fe200048070ff */
[----:B-1----:R-:W-:Y:S01]  /*21f0*/  STS.U16 [R3+UR20], R24 ;  /* 0x0000001803007988 */ /* 0x002fe20008000414 */
[----:B------:R-:W-:Y:S02]  /*2200*/  F2FP.SATFINITE.E4M3.F32.PACK_AB_MERGE_C R46, R47, R46, RZ ;  /* 0x0000002e2f2e723e */ /* 0x000fe400048070ff */
[----:B------:R-:W-:Y:S01]  /*2210*/  F2FP.SATFINITE.E4M3.F32.PACK_AB_MERGE_C R104, R105, R104, RZ ;  /* 0x000000686968723e */ /* 0x000fe200048070ff */
[----:B------:R-:W-:Y:S01]  /*2220*/  STS.U16 [R3+UR20+0x400], R26 ;  /* 0x0004001a03007988 */ /* 0x000fe20008000414 */
[----:B------:R-:W-:Y:S01]  /*2230*/  F2FP.SATFINITE.E4M3.F32.PACK_AB_MERGE_C R106, R107, R106, RZ ;  /* 0x0000006a6b6a723e */ /* 0x000fe200048070ff */
[----:B------:R-:W-:Y:S01]  /*2240*/  VOTEU.ANY UP0, P0 ;  /* 0x00000000003f7886 */ /* 0x000fe20000000100 */
[----:B------:R-:W-:Y:S01]  /*2250*/  F2FP.SATFINITE.E4M3.F32.PACK_AB_MERGE_C R108, R109, R108, RZ ;  /* 0x0000006c6d6c723e */ /* 0x000fe200048070ff */
[----:B------:R-:W-:Y:S01]  /*2260*/  STS.U16 [R3+UR20+0x8], R28 ;  /* 0x0000081c03007988 */ /* 0x000fe20008000414 */
[----:B------:R-:W-:Y:S01]  /*2270*/  F2FP.SATFINITE.E4M3.F32.PACK_AB_MERGE_C R110, R111, R110, RZ ;  /* 0x0000006e6f6e723e */ /* 0x000fe200048070ff */
[----:B------:R-:W-:Y:S01]  /*2280*/  VOTEU.ANY UP1, P0 ;  /* 0x00000000003f7886 */ /* 0x000fe20000020100 */
[----:B------:R-:W-:Y:S01]  /*2290*/  LOP3.LUT R7, R3, 0x20, RZ, 0x3c, !PT ;  /* 0x0000002003077812 */ /* 0x000fe200078e3cff */
[----:B------:R-:W-:Y:S01]  /*22a0*/  STS.U16 [R3+UR20+0x408], R30 ;  /* 0x0004081e03007988 */ /* 0x000fe20008000414 */
[----:B------:R-:W-:Y:S01]  /*22b0*/  F2FP.SATFINITE.E4M3.F32.PACK_AB_MERGE_C R48, R49, R48, RZ ;  /* 0x000000303130723e */ /* 0x000fe200048070ff */
[----:B------:R-:W-:Y:S01]  /*22c0*/  @UP0 UMOV UR6, UR26 ;  /* 0x0000001a00060c82 */ /* 0x000fe20008000000 */
[----:B------:R-:W-:Y:S01]  /*22d0*/  F2FP.SATFINITE.E4M3.F32.PACK_AB_MERGE_C R50, R51, R50, RZ ;  /* 0x000000323332723e */ /* 0x000fe200048070ff */
[----:B------:R-:W-:Y:S01]  /*22e0*/  STS.U16 [R3+UR20+0x4000], R88 ;  /* 0x0040005803007988 */ /* 0x000fe20008000414 */
[----:B------:R-:W-:Y:S01]  /*22f0*/  F2FP.SATFINITE.E4M3.F32.PACK_AB_MERGE_C R52, R53, R52, RZ ;  /* 0x000000343534723e */ /* 0x000fe200048070ff */
[----:B------:R-:W-:Y:S01]  /*2300*/  @UP0 UMOV UR7, UR27 ;  /* 0x0000001b00070c82 */ /* 0x000fe20008000000 */
[----:B------:R-:W-:Y:S01]  /*2310*/  F2FP.SATFINITE.E4M3.F32.PACK_AB_MERGE_C R54, R55, R54, RZ ;  /* 0x000000363736723e */ /* 0x000fe200048070ff */
[----:B------:R-:W-:Y:S01]  /*2320*/  STS.U16 [R3+UR20+0x4400], R90 ;  /* 0x0044005a03007988 */ /* 0x000fe20008000414 */
[----:B------:R-:W-:-:S02]  /*2330*/  F2FP.SATFINITE.E4M3.F32.PACK_AB_MERGE_C R112, R113, R112, RZ ;  /* 0x000000707170723e */ /* 0x000fc400048070ff */
[----:B------:R-:W-:Y:S01]  /*2340*/  F2FP.SATFINITE.E4M3.F32.PACK_AB_MERGE_C R114, R115, R114, RZ ;  /* 0x000000727372723e */ /* 0x000fe200048070ff */
[----:B------:R-:W-:Y:S01]  /*2350*/  STS.U16 [R3+UR20+0x4008], R92 ;  /* 0x0040085c03007988 */ /* 0x000fe20008000414 */
[----:B------:R-:W-:Y:S02]  /*2360*/  F2FP.SATFINITE.E4M3.F32.PACK_AB_MERGE_C R116, R117, R116, RZ ;  /* 0x000000747574723e */ /* 0x000fe400048070ff */
[----:B------:R-:W-:Y:S01]  /*2370*/  F2FP.SATFINITE.E4M3.F32.PACK_AB_MERGE_C R118, R119, R118, RZ ;  /* 0x000000767776723e */ /* 0x000fe200048070ff */
[----:B------:R-:W-:Y:S01]  /*2380*/  STS.U16 [R3+UR20+0x4408], R94 ;  /* 0x0044085e03007988 */ /* 0x000fe20008000414 */
[----:B------:R-:W-:Y:S02]  /*2390*/  LOP3.LUT R9, R3, 0x30, RZ, 0x3c, !PT ;  /* 0x0000003003097812 */ /* 0x000fe400078e3cff */
[----:B------:R-:W-:Y:S01]  /*23a0*/  F2FP.SATFINITE.E4M3.F32.PACK_AB_MERGE_C R56, R57, R56, RZ ;  /* 0x000000383938723e */ /* 0x000fe200048070ff */
[----:B------:R-:W-:Y:S01]  /*23b0*/  STS.U16 [R5+UR20], R32 ;  /* 0x0000002005007988 */ /* 0x000fe20008000414 */
[----:B------:R-:W-:-:S02]  /*23c0*/  F2FP.SATFINITE.E4M3.F32.PACK_AB_MERGE_C R58, R59, R58, RZ ;  /* 0x0000003a3b3a723e */ /* 0x000fc400048070ff */
[----:B------:R-:W-:Y:S01]  /*23d0*/  F2FP.SATFINITE.E4M3.F32.PACK_AB_MERGE_C R60, R61, R60, RZ ;  /* 0x0000003c3d3c723e */ /* 0x000fe200048070ff */
[----:B------:R-:W-:Y:S01]  /*23e0*/  STS.U16 [R5+UR20+0x400], R34 ;  /* 0x0004002205007988 */ /* 0x000fe20008000414 */
[----:B------:R-:W-:Y:S02]  /*23f0*/  F2FP.SATFINITE.E4M3.F32.PACK_AB_MERGE_C R62, R63, R62, RZ ;  /* 0x0000003e3f3e723e */ /* 0x000fe400048070ff */
[----:B------:R-:W-:Y:S01]  /*2400*/  F2FP.SATFINITE.E4M3.F32.PACK_AB_MERGE_C R120, R121, R120, RZ ;  /* 0x000000787978723e */ /* 0x000fe200048070ff */
[----:B------:R-:W-:Y:S01]  /*2410*/  STS.U16 [R5+UR20+0x8], R36 ;  /* 0x0000082405007988 */ /* 0x000fe20008000414 */
[----:B------:R-:W-:Y:S02]  /*2420*/  F2FP.SATFINITE.E4M3.F32.PACK_AB_MERGE_C R122, R123, R122, RZ ;  /* 0x0000007a7b7a723e */ /* 0x000fe400048070ff */
        /* <DEDUP_REMOVED lines=13> */
[----:B------:R1:W-:Y:S01]  /*2500*/  STS.U16 [R5+UR20+0x4408], R102 ;  /* 0x0044086605007988 */ /* 0x0003e20008000414 */
[----:B------:R-:W-:Y:S02]  /*2510*/  F2FP.SATFINITE.E4M3.F32.PACK_AB_MERGE_C R134, R135, R134, RZ ;  /* 0x000000868786723e */ /* 0x000fe400048070ff */
[----:B------:R-:W-:Y:S01]  /*2520*/  F2FP.SATFINITE.E4M3.F32.PACK_AB_MERGE_C R72, R73, R72, RZ ;  /* 0x000000484948723e */ /* 0x000fe200048070ff */
[----:B------:R-:W-:Y:S01]  /*2530*/  STS.U16 [R7+UR20], R40 ;  /* 0x0000002807007988 */ /* 0x000fe20008000414 */
[----:B------:R-:W-:Y:S02]  /*2540*/  F2FP.SATFINITE.E4M3.F32.PACK_AB_MERGE_C R74, R75, R74, RZ ;  /* 0x0000004a4b4a723e */ /* 0x000fe400048070ff */
[----:B------:R-:W-:Y:S01]  /*2550*/  F2FP.SATFINITE.E4M3.F32.PACK_AB_MERGE_C R76, R77, R76, RZ ;  /* 0x0000004c4d4c723e */ /* 0x000fe200048070ff */
[----:B------:R-:W-:Y:S01]  /*2560*/  STS.U16 [R7+UR20+0x400], R42 ;  /* 0x0004002a07007988 */ /* 0x000fe20008000414 */
[----:B------:R-:W-:-:S02]  /*2570*/  F2FP.SATFINITE.E4M3.F32.PACK_AB_MERGE_C R78, R79, R78, RZ ;  /* 0x0000004e4f4e723e */ /* 0x000fc400048070ff */
[----:B-1----:R-:W-:Y:S01]  /*2580*/  LOP3.LUT R5, R3, 0x40, RZ, 0x3c, !PT ;  /* 0x0000004003057812 */ /* 0x002fe200078e3cff */
        /* <DEDUP_REMOVED lines=15> */
[----:B------:R1:W-:Y:S01]  /*2680*/  STS.U16 [R7+UR20+0x4408], R110 ;  /* 0x0044086e07007988 */ /* 0x0003e20008000414 */
[----:B------:R-:W-:-:S02]  /*2690*/  F2FP.SATFINITE.E4M3.F32.PACK_AB_MERGE_C R148, R149, R148, RZ ;  /* 0x000000949594723e */ /* 0x000fc400048070ff */
[----:B------:R-:W-:Y:S01]  /*26a0*/  F2FP.SATFINITE.E4M3.F32.PACK_AB_MERGE_C R150, R151, R150, RZ ;  /* 0x000000969796723e */ /* 0x000fe200048070ff */
[----:B------:R-:W-:Y:S04]  /*26b0*/  STS.U16 [R9+UR20], R48 ;  /* 0x0000003009007988 */ /* 0x000fe80008000414 */
[----:B------:R-:W-:Y:S01]  /*26c0*/  STS.U16 [R9+UR20+0x400], R50 ;  /* 0x0004003209007988 */ /* 0x000fe20008000414 */
[----:B-1----:R-:W-:-:S03]  /*26d0*/  LOP3.LUT R7, R3, 0x50, RZ, 0x3c, !PT ;  /* 0x0000005003077812 */ /* 0x002fc600078e3cff */
[----:B------:R-:W-:Y:S04]  /*26e0*/  STS.U16 [R9+UR20+0x8], R52 ;  /* 0x0000083409007988 */ /* 0x000fe80008000414 */
[----:B------:R-:W-:Y:S04]  /*26f0*/  STS.U16 [R9+UR20+0x408], R54 ;  /* 0x0004083609007988 */ /* 0x000fe80008000414 */
[----:B------:R-:W-:Y:S04]  /*2700*/  STS.U16 [R9+UR20+0x4000], R112 ;  /* 0x0040007009007988 */ /* 0x000fe80008000414 */
[----:B------:R-:W-:Y:S04]  /*2710*/  STS.U16 [R9+UR20+0x4400], R114 ;  /* 0x0044007209007988 */ /* 0x000fe80008000414 */
[----:B------:R-:W-:Y:S04]  /*2720*/  STS.U16 [R9+UR20+0x4008], R116 ;  /* 0x0040087409007988 */ /* 0x000fe80008000414 */
[----:B------:R1:W-:Y:S04]  /*2730*/  STS.U16 [R9+UR20+0x4408], R118 ;  /* 0x0044087609007988 */ /* 0x0003e80008000414 */
[----:B------:R-:W-:Y:S04]  /*2740*/  STS.U16 [R5+UR20], R56 ;  /* 0x0000003805007988 */ /* 0x000fe80008000414 */
[----:B------:R-:W-:Y:S01]  /*2750*/  STS.U16 [R5+UR20+0x400], R58 ;  /* 0x0004003a05007988 */ /* 0x000fe20008000414 */
[----:B-1----:R-:W-:-:S02]  /*2760*/  LOP3.LUT R9, R3, 0x60, RZ, 0x3c, !PT ;  /* 0x0000006003097812 */ /* 0x002fc400078e3cff */
[----:B------:R-:W-:Y:S01]  /*2770*/  LOP3.LUT R3, R3, 0x70, RZ, 0x3c, !PT ;  /* 0x0000007003037812 */ /* 0x000fe200078e3cff */
[----:B------:R-:W-:Y:S04]  /*2780*/  STS.U16 [R5+UR20+0x8], R60 ;  /* 0x0000083c05007988 */ /* 0x000fe80008000414 */
[----:B------:R-:W-:Y:S04]  /*2790*/  STS.U16 [R5+UR20+0x408], R62 ;  /* 0x0004083e05007988 */ /* 0x000fe80008000414 */
[----:B------:R-:W-:Y:S04]  /*27a0*/  STS.U16 [R5+UR20+0x4000], R120 ;  /* 0x0040007805007988 */ /* 0x000fe80008000414 */
[----:B------:R-:W-:Y:S04]  /*27b0*/  STS.U16 [R5+UR20+0x4400], R122 ;  /* 0x0044007a05007988 */ /* 0x000fe80008000414 */
[----:B------:R-:W-:Y:S04]  /*27c0*/  STS.U16 [R5+UR20+0x4008], R124 ;  /* 0x0040087c05007988 */ /* 0x000fe80008000414 */
[----:B------:R-:W-:Y:S04]  /*27d0*/  STS.U16 [R5+UR20+0x4408], R126 ;  /* 0x0044087e05007988 */ /* 0x000fe80008000414 */
[----:B------:R-:W-:Y:S04]  /*27e0*/  STS.U16 [R7+UR20], R64 ;  /* 0x0000004007007988 */ /* 0x000fe80008000414 */
[----:B------:R-:W-:Y:S04]  /*27f0*/  STS.U16 [R7+UR20+0x400], R66 ;  /* 0x0004004207007988 */ /* 0x000fe80008000414 */
        /* <DEDUP_REMOVED lines=21> */
[----:B------:R-:W-:Y:S01]  /*2950*/  STS.U16 [R3+UR20+0x4408], R150 ;  /* 0x0044089603007988 */ /* 0x000fe20008000414 */
[----:B------:R1:W-:Y:S06]  /*2960*/  MEMBAR.ALL.CTA ;  /* 0x0000000000007992 */ /* 0x0003ec0000008000 */
[----:B-1----:R-:W1:Y:S02]  /*2970*/  FENCE.VIEW.ASYNC.S ;  /* 0x00000000000073c6 */ /* 0x002e640000000000 */
[----:B-1----:R-:W-:Y:S06]  /*2980*/  BAR.SYNC.DEFER_BLOCKING 0x0 ;  /* 0x0000000000007b1d */ /* 0x002fec0000010000 */
[----:B------:R1:W-:Y:S01]  /*2990*/  @UP1 UTMASTG.2D [UR8], [UR6] ;  /* 0x00000008060013b5 */ /* 0x0003e20008008000 */
[----:B------:R0:W-:Y:S01]  /*29a0*/  UTMACMDFLUSH ;  /* 0x00000000000079b7 */ /* 0x0001e20000000000 */
[----:B------:R-:W-:-:S04]  /*29b0*/  DEPBAR.LE SB0, 0x0 ;  /* 0x000080000000791a */ /* 0x000fc80000000000 */
[----:B------:R-:W-:Y:S06]  /*29c0*/  BAR.SYNC.DEFER_BLOCKING 0x0 ;  /* 0x0000000000007b1d */ /* 0x000fec0000010000 */
[----:B-1----:R-:W-:Y:S05]  /*29d0*/  EXIT ;  /* 0x000000000000794d */ /* 0x002fea0003800000 */
.L_x_49:
[----:B------:R-:W1:Y:S02]  /*29e0*/  SYNCS.PHASECHK.TRANS64.TRYWAIT P0, [UR30+0x18000], R2 ;  /* 0x01800002ff0075a7 */ /* 0x000e64000800015e */
[----:B-1----:R-:W-:Y:S05]  /*29f0*/  @!P0 BRA `(.L_x_49) ;  /* 0xfffffffc00f88947 */ /* 0x002fea000383ffff */
[----:B------:R-:W-:Y:S05]  /*2a00*/  BRA `(.L_x_51) ;  /* 0xfffffff000f07947 */ /* 0x000fea000383ffff */
.L_x_52:
[----:B------:R-:W-:-:S00]  /*2a10*/  BRA `(.L_x_52) ;  /* 0xfffffffc00fc7947 */ /* 0x000fc0000383ffff */
[----:B------:R-:W-:-:S00]  /*2a20*/  NOP ;  /* 0x0000000000007918 */ /* 0x000fc00000000000 */
        /* <DEDUP_REMOVED lines=13> */
.L_x_53:


//--------------------- .nv.shared.gluon_wgmma    --------------------------
	.section	.nv.shared.gluon_wgmma,"aw",@nobits
	.sectionflags	@""
	.align	16
	.zero		1024


//--------------------- .nv.shared.reserved.0     --------------------------
	.section	.nv.shared.reserved.0,"aw",@nobits
	.weak		__nv_reservedSMEM_offset_0_alias
	.size		__nv_reservedSMEM_offset_0_alias, 0, 0
	.other		__nv_reservedSMEM_offset_0_alias,@"STO_CUDA_RESERVED_SHARED STV_DEFAULT"
__nv_reservedSMEM_offset_0_alias:
	.zero		0


//--------------------- .nv.constant0.gluon_wgmma --------------------------
	.section	.nv.constant0.gluon_wgmma,"a",@progbits
	.sectionflags	@""
	.align	4
.nv.constant0.gluon_wgmma:
	.zero		608


//--------------------- SYMBOLS --------------------------

	.type		.nv.reservedSmem.offset0,@object
	.size		.nv.reservedSmem.offset0,0x4
